	.target	sm_90a

	.elftype	@"ET_EXEC"


//--------------------- .note.nv.tkinfo           --------------------------
	.section	.note.nv.tkinfo,"",@"SHT_NOTE"
	.sectionflags	@"SHF_NOTE_NV_TKINFO"
	.tkinfo
        /*0018*/ 	.word	0x00000002
        /*0030*/ 	.string	""
        /*0030*/ 	.string	"ptxas"
        /*0030*/ 	.string	"Cuda compilation tools, release 13.0, V13.0.88"
        /*0030*/ 	.string	"Build cuda_13.0.r13.0/compiler.36424714_0"
        /*0030*/ 	.string	"-arch sm_90a -m 64 "



//--------------------- .note.nv.cuinfo           --------------------------
	.section	.note.nv.cuinfo,"",@"SHT_NOTE"
	.sectionflags	@"SHF_NOTE_NV_CUINFO"
        /*0018*/ 	.short	0x0002
        /*001a*/ 	.short	0x005a
        /*001c*/ 	.short	0x0082
	.zero		2


//--------------------- .nv.info                  --------------------------
	.section	.nv.info,"",@"SHT_CUDA_INFO"
	.align	4


	//----- nvinfo : EIATTR_REGCOUNT
	.align		4
        /*0000*/ 	.byte	0x04, 0x2f
        /*0002*/ 	.short	(.L_15 - .L_14)
	.align		4
.L_14:
        /*0004*/ 	.word	index@(_ZN7cutlass13device_kernelINS_4gemm6kernel13GemmUniversalIN4cute5tupleIJiiiiEEENS1_10collective13CollectiveMmaINS1_34MainloopSm90TmaGmmaWarpSpecializedILi7ENS5_IJNS4_1CILi2EEENSA_ILi4EEENSA_ILi1EEEEEENS1_35KernelTmaWarpSpecializedCooperativeEEENS5_IJNSA_ILi128EEESH_NSA_ILi64EEEEEENS_6half_tENS5_IJlSD_lEEESK_NS5_IJSD_llEEENS4_8TiledMMAINS4_8MMA_AtomIJNS4_4SM904GMMA26MMA_64x128x16_F32F16F16_SSILNSQ_5MajorE0ELSS_1ELNSQ_7ScaleInE1ELST_1EEEEEENS4_6LayoutINS5_IJSB_SD_SD_EEENS5_IJSD_NSA_ILi0EEESY_EEEEENS5_IJNS4_10UnderscoreES11_S11_EEEEENS4_23SM90_TMA_LOAD_MULTICASTENS4_14ComposedLayoutINS4_7SwizzleILi3ELi4ELi3EEENS4_18smem_ptr_flag_bitsILi16EEENSW_INS5_IJNSA_ILi8EEESI_EEENS5_IJSI_SD_EEEEEEEvNS4_8identityES14_NS15_IS17_S19_NSW_INS5_IJSI_S1A_EEENS5_IJSD_SI_EEEEEEEvS1F_EENS_8epilogue10collective6detail29Sm90TmaWarpSpecializedAdapterINS1M_15DefaultEpilogueISK_SL_SL_NS1L_6thread17LinearCombinationISK_Li1EffLNS1Q_9ScaleType4KindE0ELNS_15FloatRoundStyleE2ESK_EENS1_15EpilogueDefaultEEEEEvvEEEEvNT_6ParamsE)
        /*0008*/ 	.word	0x000000a8


	//----- nvinfo : EIATTR_FRAME_SIZE
	.align		4
.L_15:
        /*000c*/ 	.byte	0x04, 0x11
        /*000e*/ 	.short	(.L_17 - .L_16)
	.align		4
.L_16:
        /*0010*/ 	.word	index@(_ZN7cutlass13device_kernelINS_4gemm6kernel13GemmUniversalIN4cute5tupleIJiiiiEEENS1_10collective13CollectiveMmaINS1_34MainloopSm90TmaGmmaWarpSpecializedILi7ENS5_IJNS4_1CILi2EEENSA_ILi4EEENSA_ILi1EEEEEENS1_35KernelTmaWarpSpecializedCooperativeEEENS5_IJNSA_ILi128EEESH_NSA_ILi64EEEEEENS_6half_tENS5_IJlSD_lEEESK_NS5_IJSD_llEEENS4_8TiledMMAINS4_8MMA_AtomIJNS4_4SM904GMMA26MMA_64x128x16_F32F16F16_SSILNSQ_5MajorE0ELSS_1ELNSQ_7ScaleInE1ELST_1EEEEEENS4_6LayoutINS5_IJSB_SD_SD_EEENS5_IJSD_NSA_ILi0EEESY_EEEEENS5_IJNS4_10UnderscoreES11_S11_EEEEENS4_23SM90_TMA_LOAD_MULTICASTENS4_14ComposedLayoutINS4_7SwizzleILi3ELi4ELi3EEENS4_18smem_ptr_flag_bitsILi16EEENSW_INS5_IJNSA_ILi8EEESI_EEENS5_IJSI_SD_EEEEEEEvNS4_8identityES14_NS15_IS17_S19_NSW_INS5_IJSI_S1A_EEENS5_IJSD_SI_EEEEEEEvS1F_EENS_8epilogue10collective6detail29Sm90TmaWarpSpecializedAdapterINS1M_15DefaultEpilogueISK_SL_SL_NS1L_6thread17LinearCombinationISK_Li1EffLNS1Q_9ScaleType4KindE0ELNS_15FloatRoundStyleE2ESK_EENS1_15EpilogueDefaultEEEEEvvEEEEvNT_6ParamsE)
        /*0014*/ 	.word	0x00000000


	//----- nvinfo : EIATTR_MIN_STACK_SIZE
	.align		4
.L_17:
        /*0018*/ 	.byte	0x04, 0x12
        /*001a*/ 	.short	(.L_19 - .L_18)
	.align		4
.L_18:
        /*001c*/ 	.word	index@(_ZN7cutlass13device_kernelINS_4gemm6kernel13GemmUniversalIN4cute5tupleIJiiiiEEENS1_10collective13CollectiveMmaINS1_34MainloopSm90TmaGmmaWarpSpecializedILi7ENS5_IJNS4_1CILi2EEENSA_ILi4EEENSA_ILi1EEEEEENS1_35KernelTmaWarpSpecializedCooperativeEEENS5_IJNSA_ILi128EEESH_NSA_ILi64EEEEEENS_6half_tENS5_IJlSD_lEEESK_NS5_IJSD_llEEENS4_8TiledMMAINS4_8MMA_AtomIJNS4_4SM904GMMA26MMA_64x128x16_F32F16F16_SSILNSQ_5MajorE0ELSS_1ELNSQ_7ScaleInE1ELST_1EEEEEENS4_6LayoutINS5_IJSB_SD_SD_EEENS5_IJSD_NSA_ILi0EEESY_EEEEENS5_IJNS4_10UnderscoreES11_S11_EEEEENS4_23SM90_TMA_LOAD_MULTICASTENS4_14ComposedLayoutINS4_7SwizzleILi3ELi4ELi3EEENS4_18smem_ptr_flag_bitsILi16EEENSW_INS5_IJNSA_ILi8EEESI_EEENS5_IJSI_SD_EEEEEEEvNS4_8identityES14_NS15_IS17_S19_NSW_INS5_IJSI_S1A_EEENS5_IJSD_SI_EEEEEEEvS1F_EENS_8epilogue10collective6detail29Sm90TmaWarpSpecializedAdapterINS1M_15DefaultEpilogueISK_SL_SL_NS1L_6thread17LinearCombinationISK_Li1EffLNS1Q_9ScaleType4KindE0ELNS_15FloatRoundStyleE2ESK_EENS1_15EpilogueDefaultEEEEEvvEEEEvNT_6ParamsE)
        /*0020*/ 	.word	0x00000000
.L_19:


//--------------------- .nv.compat                --------------------------
	.section	.nv.compat,"",@"SHT_CUDA_COMPAT_INFO"
	.align	4
        /*0000*/ 	.byte	0x02, 0x09, 0x01, 0x00, 0x02, 0x02, 0x04, 0x00, 0x02, 0x05, 0x05, 0x00, 0x03, 0x07, 0x01, 0x01
        /*0010*/ 	.byte	0x02, 0x03, 0x01, 0x00, 0x02, 0x06, 0x01, 0x00, 0x04, 0x0b, 0x08, 0x00, 0x00, 0x00, 0x00, 0x00
        /*0020*/ 	.byte	0x00, 0x00, 0x00, 0x00


//--------------------- .nv.info._ZN7cutlass13device_kernelINS_4gemm6kernel13GemmUniversalIN4cute5tupleIJiiiiEEENS1_10collective13CollectiveMmaINS1_34MainloopSm90TmaGmmaWarpSpecializedILi7ENS5_IJNS4_1CILi2EEENSA_ILi4EEENSA_ILi1EEEEEENS1_35KernelTmaWarpSpecializedCooperativeEEENS5_IJNSA_ILi128EEESH_NSA_ILi64EEEEEENS_6half_tENS5_IJlSD_lEEESK_NS5_IJSD_llEEENS4_8TiledMMAINS4_8MMA_AtomIJNS4_4SM904GMMA26MMA_64x128x16_F32F16F16_SSILNSQ_5MajorE0ELSS_1ELNSQ_7ScaleInE1ELST_1EEEEEENS4_6LayoutINS5_IJSB_SD_SD_EEENS5_IJSD_NSA_ILi0EEESY_EEEEENS5_IJNS4_10UnderscoreES11_S11_EEEEENS4_23SM90_TMA_LOAD_MULTICASTENS4_14ComposedLayoutINS4_7SwizzleILi3ELi4ELi3EEENS4_18smem_ptr_flag_bitsILi16EEENSW_INS5_IJNSA_ILi8EEESI_EEENS5_IJSI_SD_EEEEEEEvNS4_8identityES14_NS15_IS17_S19_NSW_INS5_IJSI_S1A_EEENS5_IJSD_SI_EEEEEEEvS1F_EENS_8epilogue10collective6detail29Sm90TmaWarpSpecializedAdapterINS1M_15DefaultEpilogueISK_SL_SL_NS1L_6thread17LinearCombinationISK_Li1EffLNS1Q_9ScaleType4KindE0ELNS_15FloatRoundStyleE2ESK_EENS1_15EpilogueDefaultEEEEEvvEEEEvNT_6ParamsE --------------------------
	.section	.nv.info._ZN7cutlass13device_kernelINS_4gemm6kernel13GemmUniversalIN4cute5tupleIJiiiiEEENS1_10collective13CollectiveMmaINS1_34MainloopSm90TmaGmmaWarpSpecializedILi7ENS5_IJNS4_1CILi2EEENSA_ILi4EEENSA_ILi1EEEEEENS1_35KernelTmaWarpSpecializedCooperativeEEENS5_IJNSA_ILi128EEESH_NSA_ILi64EEEEEENS_6half_tENS5_IJlSD_lEEESK_NS5_IJSD_llEEENS4_8TiledMMAINS4_8MMA_AtomIJNS4_4SM904GMMA26MMA_64x128x16_F32F16F16_SSILNSQ_5MajorE0ELSS_1ELNSQ_7ScaleInE1ELST_1EEEEEENS4_6LayoutINS5_IJSB_SD_SD_EEENS5_IJSD_NSA_ILi0EEESY_EEEEENS5_IJNS4_10UnderscoreES11_S11_EEEEENS4_23SM90_TMA_LOAD_MULTICASTENS4_14ComposedLayoutINS4_7SwizzleILi3ELi4ELi3EEENS4_18smem_ptr_flag_bitsILi16EEENSW_INS5_IJNSA_ILi8EEESI_EEENS5_IJSI_SD_EEEEEEEvNS4_8identityES14_NS15_IS17_S19_NSW_INS5_IJSI_S1A_EEENS5_IJSD_SI_EEEEEEEvS1F_EENS_8epilogue10collective6detail29Sm90TmaWarpSpecializedAdapterINS1M_15DefaultEpilogueISK_SL_SL_NS1L_6thread17LinearCombinationISK_Li1EffLNS1Q_9ScaleType4KindE0ELNS_15FloatRoundStyleE2ESK_EENS1_15EpilogueDefaultEEEEEvvEEEEvNT_6ParamsE,"",@"SHT_CUDA_INFO"
	.sectionflags	@""
	.align	4


	//----- nvinfo : EIATTR_CUDA_API_VERSION
	.align		4
        /*0000*/ 	.byte	0x04, 0x37
        /*0002*/ 	.short	(.L_21 - .L_20)
.L_20:
        /*0004*/ 	.word	0x00000082


	//----- nvinfo : EIATTR_KPARAM_INFO
	.align		4
.L_21:
        /*0008*/ 	.byte	0x04, 0x17
        /*000a*/ 	.short	(.L_23 - .L_22)
.L_22:
        /*000c*/ 	.word	0x00000000
        /*0010*/ 	.short	0x0000
        /*0012*/ 	.short	0x0070
        /*0014*/ 	.byte	0x00, 0xf0, 0x01, 0x10


	//----- nvinfo : EIATTR_SPARSE_MMA_MASK
	.align		4
.L_23:
        /*0018*/ 	.byte	0x03, 0x50
        /*001a*/ 	.short	0x0000


	//----- nvinfo : EIATTR_MAXREG_COUNT
	.align		4
        /*001c*/ 	.byte	0x03, 0x1b
        /*001e*/ 	.short	0x00a8


	//----- nvinfo : EIATTR_NUM_BARRIERS
	.align		4
        /*0020*/ 	.byte	0x02, 0x4c
        /*0022*/ 	.byte	0x01
	.zero		1


	//----- nvinfo : EIATTR_EXTERNS
	.align		4
        /*0024*/ 	.byte	0x04, 0x0f
        /*0026*/ 	.short	(.L_25 - .L_24)


	//   ....[0]....
	.align		4
.L_24:
        /*0028*/ 	.word	index@(__assertfail)


	//----- nvinfo : EIATTR_MERCURY_ISA_VERSION
	.align		4
.L_25:
        /*002c*/ 	.byte	0x03, 0x5f
        /*002e*/ 	.short	0x0101


	//----- nvinfo : EIATTR_INT_WARP_WIDE_INSTR_OFFSETS
	.align		4
        /*0030*/ 	.byte	0x04, 0x31
        /*0032*/ 	.short	(.L_27 - .L_26)


	//   ....[0]....
.L_26:
        /*0034*/ 	.word	0x000004e0


	//   ....[1]....
        /*0038*/ 	.word	0x00000510


	//   ....[2]....
        /*003c*/ 	.word	0x000006b0


	//----- nvinfo : EIATTR_COOP_GROUP_MASK_REGIDS
	.align		4
.L_27:
        /*0040*/ 	.byte	0x04, 0x29
        /*0042*/ 	.short	(.L_29 - .L_28)


	//   ....[0]....
.L_28:
        /*0044*/ 	.word	0xffffffff


	//   ....[1]....
        /*0048*/ 	.word	0xffffffff


	//   ....[2]....
        /*004c*/ 	.word	0xffffffff


	//   ....[3]....
        /*0050*/ 	.word	0xffffffff


	//   ....[4]....
        /*0054*/ 	.word	0xffffffff


	//   ....[5]....
        /*0058*/ 	.word	0xffffffff


	//----- nvinfo : EIATTR_COOP_GROUP_INSTR_OFFSETS
	.align		4
.L_29:
        /*005c*/ 	.byte	0x04, 0x28
        /*005e*/ 	.short	(.L_31 - .L_30)


	//   ....[0]....
.L_30:
        /*0060*/ 	.word	0x00000060


	//   ....[1]....
        /*0064*/ 	.word	0x00000070


	//   ....[2]....
        /*0068*/ 	.word	0x00000130


	//   ....[3]....
        /*006c*/ 	.word	0x00000330


	//   ....[4]....
        /*0070*/ 	.word	0x00000860


	//   ....[5]....
        /*0074*/ 	.word	0x000014e0


	//----- nvinfo : EIATTR_REG_RECONFIG
	.align		4
.L_31:
        /*0078*/ 	.byte	0x01, 0x54
	.zero		2


	//----- nvinfo : EIATTR_SYSCALL_OFFSETS
	.align		4
        /*007c*/ 	.byte	0x04, 0x46
        /*007e*/ 	.short	(.L_33 - .L_32)


	//   ....[0]....
.L_32:
        /*0080*/ 	.word	0x000016d0


	//----- nvinfo : EIATTR_MBARRIER_INSTR_OFFSETS
	.align		4
.L_33:
        /*0084*/ 	.byte	0x04, 0x39
        /*0086*/ 	.short	(.L_35 - .L_34)


	//   ....[0]....
.L_34:
        /*0088*/ 	.word	0x00000230
        /*008c*/ 	.word	0x000000ff
        /*0090*/ 	.word	0x00000000
        /*0094*/ 	.short	0x0100
        /*0096*/ 	.byte	0x08
	.zero		1


	//   ....[1]....
        /*0098*/ 	.word	0x00000240
        /*009c*/ 	.word	0x000000ff
        /*00a0*/ 	.word	0x00000038
        /*00a4*/ 	.short	0x0100
        /*00a6*/ 	.byte	0x08
	.zero		1


	//   ....[2]....
        /*00a8*/ 	.word	0x00000250
        /*00ac*/ 	.word	0x000000ff
        /*00b0*/ 	.word	0x00000008
        /*00b4*/ 	.short	0x0100
        /*00b6*/ 	.byte	0x08
	.zero		1


	//   ....[3]....
        /*00b8*/ 	.word	0x00000260
        /*00bc*/ 	.word	0x000000ff
        /*00c0*/ 	.word	0x00000040
        /*00c4*/ 	.short	0x0100
        /*00c6*/ 	.byte	0x08
	.zero		1


	//   ....[4]....
        /*00c8*/ 	.word	0x00000270
        /*00cc*/ 	.word	0x000000ff
        /*00d0*/ 	.word	0x00000010
        /*00d4*/ 	.short	0x0100
        /*00d6*/ 	.byte	0x08
	.zero		1


	//   ....[5]....
        /*00d8*/ 	.word	0x00000280
        /*00dc*/ 	.word	0x000000ff
        /*00e0*/ 	.word	0x00000048
        /*00e4*/ 	.short	0x0100
        /*00e6*/ 	.byte	0x08
	.zero		1


	//   ....[6]....
        /*00e8*/ 	.word	0x00000290
        /*00ec*/ 	.word	0x000000ff
        /*00f0*/ 	.word	0x00000018
        /*00f4*/ 	.short	0x0100
        /*00f6*/ 	.byte	0x08
	.zero		1


	//   ....[7]....
        /*00f8*/ 	.word	0x000002a0
        /*00fc*/ 	.word	0x000000ff
        /*0100*/ 	.word	0x00000050
        /*0104*/ 	.short	0x0100
        /*0106*/ 	.byte	0x08
	.zero		1


	//   ....[8]....
        /*0108*/ 	.word	0x000002b0
        /*010c*/ 	.word	0x000000ff
        /*0110*/ 	.word	0x00000020
        /*0114*/ 	.short	0x0100
        /*0116*/ 	.byte	0x08
	.zero		1


	//   ....[9]....
        /*0118*/ 	.word	0x000002c0
        /*011c*/ 	.word	0x000000ff
        /*0120*/ 	.word	0x00000058
        /*0124*/ 	.short	0x0100
        /*0126*/ 	.byte	0x08
	.zero		1


	//   ....[10]....
        /*0128*/ 	.word	0x000002d0
        /*012c*/ 	.word	0x000000ff
        /*0130*/ 	.word	0x00000028
        /*0134*/ 	.short	0x0100
        /*0136*/ 	.byte	0x08
	.zero		1


	//   ....[11]....
        /*0138*/ 	.word	0x000002e0
        /*013c*/ 	.word	0x000000ff
        /*0140*/ 	.word	0x00000060
        /*0144*/ 	.short	0x0100
        /*0146*/ 	.byte	0x08
	.zero		1


	//   ....[12]....
        /*0148*/ 	.word	0x000002f0
        /*014c*/ 	.word	0x000000ff
        /*0150*/ 	.word	0x00000030
        /*0154*/ 	.short	0x0100
        /*0156*/ 	.byte	0x08
	.zero		1


	//   ....[13]....
        /*0158*/ 	.word	0x00000300
        /*015c*/ 	.word	0x000000ff
        /*0160*/ 	.word	0x00000068
        /*0164*/ 	.short	0x0100
        /*0166*/ 	.byte	0x08
	.zero		1


	//   ....[14]....
        /*0168*/ 	.word	0x00000740
        /*016c*/ 	.word	0x000000ff
        /*0170*/ 	.word	0x00000080
        /*0174*/ 	.short	0x0100
        /*0176*/ 	.byte	0x06
	.zero		1


	//   ....[15]....
        /*0178*/ 	.word	0x000007e0
        /*017c*/ 	.word	0x000000ff
        /*0180*/ 	.word	0x00000088
        /*0184*/ 	.short	0x0100
        /*0186*/ 	.byte	0x06
	.zero		1


	//   ....[16]....
        /*0188*/ 	.word	0x00001790
        /*018c*/ 	.word	0x00000003
        /*0190*/ 	.word	0x00000000
        /*0194*/ 	.short	0x010a
        /*0196*/ 	.byte	0x3f
	.zero		1


	//   ....[17]....
        /*0198*/ 	.word	0x000017f0
        /*019c*/ 	.word	0x00000003
        /*01a0*/ 	.word	0x00000000
        /*01a4*/ 	.short	0x010a
        /*01a6*/ 	.byte	0x3f
	.zero		1


	//   ....[18]....
        /*01a8*/ 	.word	0x00001b70
        /*01ac*/ 	.word	0x00000005
        /*01b0*/ 	.word	0x00000000
        /*01b4*/ 	.short	0x010a
        /*01b6*/ 	.byte	0x3f
	.zero		1


	//   ....[19]....
        /*01b8*/ 	.word	0x00001bb0
        /*01bc*/ 	.word	0x00000005
        /*01c0*/ 	.word	0x00000000
        /*01c4*/ 	.short	0x010a
        /*01c6*/ 	.byte	0x3f
	.zero		1


	//   ....[20]....
        /*01c8*/ 	.word	0x00001e10
        /*01cc*/ 	.word	0x00000004
        /*01d0*/ 	.word	0x00000000
        /*01d4*/ 	.short	0x0101
        /*01d6*/ 	.byte	0x3f
	.zero		1


	//   ....[21]....
        /*01d8*/ 	.word	0x00002030
        /*01dc*/ 	.word	0x00000000
        /*01e0*/ 	.word	0x00000000
        /*01e4*/ 	.short	0x0101
        /*01e6*/ 	.byte	0x3f
	.zero		1


	//   ....[22]....
        /*01e8*/ 	.word	0x00007290
        /*01ec*/ 	.word	0x00000015
        /*01f0*/ 	.word	0x00000038
        /*01f4*/ 	.short	0x010a
        /*01f6*/ 	.byte	0x3f
	.zero		1


	//   ....[23]....
        /*01f8*/ 	.word	0x00007710
        /*01fc*/ 	.word	0x00000006
        /*0200*/ 	.word	0x00000088
        /*0204*/ 	.short	0x0101
        /*0206*/ 	.byte	0x3f
	.zero		1


	//   ....[24]....
        /*0208*/ 	.word	0x00007e10
        /*020c*/ 	.word	0x00000007
        /*0210*/ 	.word	0x00000000
        /*0214*/ 	.short	0x010a
        /*0216*/ 	.byte	0x3f
	.zero		1


	//   ....[25]....
        /*0218*/ 	.word	0x00007e90
        /*021c*/ 	.word	0x00000008
        /*0220*/ 	.word	0x00000000
        /*0224*/ 	.short	0x010a
        /*0226*/ 	.byte	0x3f
	.zero		1


	//   ....[26]....
        /*0228*/ 	.word	0x00007f20
        /*022c*/ 	.word	0x00000009
        /*0230*/ 	.word	0x00000000
        /*0234*/ 	.short	0x010a
        /*0236*/ 	.byte	0x3f
	.zero		1


	//   ....[27]....
        /*0238*/ 	.word	0x00007fb0
        /*023c*/ 	.word	0x00000008
        /*0240*/ 	.word	0x00000000
        /*0244*/ 	.short	0x010a
        /*0246*/ 	.byte	0x3f
	.zero		1


	//   ....[28]....
        /*0248*/ 	.word	0x00008040
        /*024c*/ 	.word	0x00000009
        /*0250*/ 	.word	0x00000000
        /*0254*/ 	.short	0x010a
        /*0256*/ 	.byte	0x3f
	.zero		1


	//   ....[29]....
        /*0258*/ 	.word	0x000080d0
        /*025c*/ 	.word	0x00000006
        /*0260*/ 	.word	0x00000000
        /*0264*/ 	.short	0x010a
        /*0266*/ 	.byte	0x3f
	.zero		1


	//   ....[30]....
        /*0268*/ 	.word	0x00008160
        /*026c*/ 	.word	0x00000003
        /*0270*/ 	.word	0x00000000
        /*0274*/ 	.short	0x010a
        /*0276*/ 	.byte	0x3f
	.zero		1


	//   ....[31]....
        /*0278*/ 	.word	0x000081c0
        /*027c*/ 	.word	0x00000003
        /*0280*/ 	.word	0x00000000
        /*0284*/ 	.short	0x010a
        /*0286*/ 	.byte	0x3f
	.zero		1


	//   ....[32]....
        /*0288*/ 	.word	0x00008210
        /*028c*/ 	.word	0x00000005
        /*0290*/ 	.word	0x00000000
        /*0294*/ 	.short	0x010a
        /*0296*/ 	.byte	0x3f
	.zero		1


	//   ....[33]....
        /*0298*/ 	.word	0x000082e0
        /*029c*/ 	.word	0x00000015
        /*02a0*/ 	.word	0x00000038
        /*02a4*/ 	.short	0x010a
        /*02a6*/ 	.byte	0x3f
	.zero		1


	//   ....[34]....
        /*02a8*/ 	.word	0x000083b0
        /*02ac*/ 	.word	0x00000007
        /*02b0*/ 	.word	0x00000000
        /*02b4*/ 	.short	0x010a
        /*02b6*/ 	.byte	0x3f
	.zero		1


	//   ....[35]....
        /*02b8*/ 	.word	0x00008400
        /*02bc*/ 	.word	0x00000008
        /*02c0*/ 	.word	0x00000000
        /*02c4*/ 	.short	0x010a
        /*02c6*/ 	.byte	0x3f
	.zero		1


	//   ....[36]....
        /*02c8*/ 	.word	0x00008450
        /*02cc*/ 	.word	0x00000009
        /*02d0*/ 	.word	0x00000000
        /*02d4*/ 	.short	0x010a
        /*02d6*/ 	.byte	0x3f
	.zero		1


	//   ....[37]....
        /*02d8*/ 	.word	0x000084a0
        /*02dc*/ 	.word	0x00000008
        /*02e0*/ 	.word	0x00000000
        /*02e4*/ 	.short	0x010a
        /*02e6*/ 	.byte	0x3f
	.zero		1


	//   ....[38]....
        /*02e8*/ 	.word	0x000084f0
        /*02ec*/ 	.word	0x00000009
        /*02f0*/ 	.word	0x00000000
        /*02f4*/ 	.short	0x010a
        /*02f6*/ 	.byte	0x3f
	.zero		1


	//   ....[39]....
        /*02f8*/ 	.word	0x00008540
        /*02fc*/ 	.word	0x00000006
        /*0300*/ 	.word	0x00000000
        /*0304*/ 	.short	0x010a
        /*0306*/ 	.byte	0x3f
	.zero		1


	//----- nvinfo : EIATTR_NUM_MBARRIERS
	.align		4
.L_35:
        /*0308*/ 	.byte	0x03, 0x38
        /*030a*/ 	.short	0x0010


	//----- nvinfo : EIATTR_EXIT_INSTR_OFFSETS
	.align		4
        /*030c*/ 	.byte	0x04, 0x1c
        /*030e*/ 	.short	(.L_37 - .L_36)


	//   ....[0]....
.L_36:
        /*0310*/ 	.word	0x00000a30


	//   ....[1]....
        /*0314*/ 	.word	0x00001240


	//   ....[2]....
        /*0318*/ 	.word	0x00006920


	//   ....[3]....
        /*031c*/ 	.word	0x00006e80


	//   ....[4]....
        /*0320*/ 	.word	0x000081b0


	//----- nvinfo : EIATTR_MAX_THREADS
	.align		4
.L_37:
        /*0324*/ 	.byte	0x04, 0x05
        /*0326*/ 	.short	(.L_39 - .L_38)
.L_38:
        /*0328*/ 	.word	0x00000180
        /*032c*/ 	.word	0x00000001
        /*0330*/ 	.word	0x00000001


	//----- nvinfo : EIATTR_CRS_STACK_SIZE
	.align		4
.L_39:
        /*0334*/ 	.byte	0x04, 0x1e
        /*0336*/ 	.short	(.L_41 - .L_40)
.L_40:
        /*0338*/ 	.word	0x00000000


	//----- nvinfo : EIATTR_CBANK_PARAM_SIZE
	.align		4
.L_41:
        /*033c*/ 	.byte	0x03, 0x19
        /*033e*/ 	.short	0x0470


	//----- nvinfo : EIATTR_PARAM_CBANK
	.align		4
        /*0340*/ 	.byte	0x04, 0x0a
        /*0342*/ 	.short	(.L_43 - .L_42)
	.align		4
.L_42:
        /*0344*/ 	.word	index@(.nv.constant0._ZN7cutlass13device_kernelINS_4gemm6kernel13GemmUniversalIN4cute5tupleIJiiiiEEENS1_10collective13CollectiveMmaINS1_34MainloopSm90TmaGmmaWarpSpecializedILi7ENS5_IJNS4_1CILi2EEENSA_ILi4EEENSA_ILi1EEEEEENS1_35KernelTmaWarpSpecializedCooperativeEEENS5_IJNSA_ILi128EEESH_NSA_ILi64EEEEEENS_6half_tENS5_IJlSD_lEEESK_NS5_IJSD_llEEENS4_8TiledMMAINS4_8MMA_AtomIJNS4_4SM904GMMA26MMA_64x128x16_F32F16F16_SSILNSQ_5MajorE0ELSS_1ELNSQ_7ScaleInE1ELST_1EEEEEENS4_6LayoutINS5_IJSB_SD_SD_EEENS5_IJSD_NSA_ILi0EEESY_EEEEENS5_IJNS4_10UnderscoreES11_S11_EEEEENS4_23SM90_TMA_LOAD_MULTICASTENS4_14ComposedLayoutINS4_7SwizzleILi3ELi4ELi3EEENS4_18smem_ptr_flag_bitsILi16EEENSW_INS5_IJNSA_ILi8EEESI_EEENS5_IJSI_SD_EEEEEEEvNS4_8identityES14_NS15_IS17_S19_NSW_INS5_IJSI_S1A_EEENS5_IJSD_SI_EEEEEEEvS1F_EENS_8epilogue10collective6detail29Sm90TmaWarpSpecializedAdapterINS1M_15DefaultEpilogueISK_SL_SL_NS1L_6thread17LinearCombinationISK_Li1EffLNS1Q_9ScaleType4KindE0ELNS_15FloatRoundStyleE2ESK_EENS1_15EpilogueDefaultEEEEEvvEEEEvNT_6ParamsE)
        /*0348*/ 	.short	0x0210
        /*034a*/ 	.short	0x0470


	//----- nvinfo : EIATTR_SW_WAR
	.align		4
.L_43:
        /*034c*/ 	.byte	0x04, 0x36
        /*034e*/ 	.short	(.L_45 - .L_44)
.L_44:
        /*0350*/ 	.word	0x00000008
.L_45:


//--------------------- .nv.callgraph             --------------------------
	.section	.nv.callgraph,"",@"SHT_CUDA_CALLGRAPH"
	.align	4
	.sectionentsize	8
	.align		4
        /*0000*/ 	.word	0x00000000
	.align		4
        /*0004*/ 	.word	0xffffffff
	.align		4
        /*0008*/ 	.word	index@(_ZN7cutlass13device_kernelINS_4gemm6kernel13GemmUniversalIN4cute5tupleIJiiiiEEENS1_10collective13CollectiveMmaINS1_34MainloopSm90TmaGmmaWarpSpecializedILi7ENS5_IJNS4_1CILi2EEENSA_ILi4EEENSA_ILi1EEEEEENS1_35KernelTmaWarpSpecializedCooperativeEEENS5_IJNSA_ILi128EEESH_NSA_ILi64EEEEEENS_6half_tENS5_IJlSD_lEEESK_NS5_IJSD_llEEENS4_8TiledMMAINS4_8MMA_AtomIJNS4_4SM904GMMA26MMA_64x128x16_F32F16F16_SSILNSQ_5MajorE0ELSS_1ELNSQ_7ScaleInE1ELST_1EEEEEENS4_6LayoutINS5_IJSB_SD_SD_EEENS5_IJSD_NSA_ILi0EEESY_EEEEENS5_IJNS4_10UnderscoreES11_S11_EEEEENS4_23SM90_TMA_LOAD_MULTICASTENS4_14ComposedLayoutINS4_7SwizzleILi3ELi4ELi3EEENS4_18smem_ptr_flag_bitsILi16EEENSW_INS5_IJNSA_ILi8EEESI_EEENS5_IJSI_SD_EEEEEEEvNS4_8identityES14_NS15_IS17_S19_NSW_INS5_IJSI_S1A_EEENS5_IJSD_SI_EEEEEEEvS1F_EENS_8epilogue10collective6detail29Sm90TmaWarpSpecializedAdapterINS1M_15DefaultEpilogueISK_SL_SL_NS1L_6thread17LinearCombinationISK_Li1EffLNS1Q_9ScaleType4KindE0ELNS_15FloatRoundStyleE2ESK_EENS1_15EpilogueDefaultEEEEEvvEEEEvNT_6ParamsE)
	.align		4
        /*000c*/ 	.word	index@(__assertfail)
	.align		4
        /*0010*/ 	.word	0x00000000
	.align		4
        /*0014*/ 	.word	0xfffffffe
	.align		4
        /*0018*/ 	.word	0x00000000
	.align		4
        /*001c*/ 	.word	0xfffffffd
	.align		4
        /*0020*/ 	.word	0x00000000
	.align		4
        /*0024*/ 	.word	0xfffffffc


//--------------------- .nv.constant4             --------------------------
	.section	.nv.constant4,"a",@progbits
	.align	8
	.align		8
.nv.constant4:
        /*0000*/ 	.dword	__assertfail
	.align		8
        /*0008*/ 	.dword	__unnamed_1
	.align		8
        /*0010*/ 	.dword	_ZN40_INTERNAL_e9e3e497_4_k_cu_725f05fc_249384cuda3std3__45__cpo5beginE
	.align		8
        /*0018*/ 	.dword	_ZN40_INTERNAL_e9e3e497_4_k_cu_725f05fc_249384cuda3std3__45__cpo3endE
	.align		8
        /*0020*/ 	.dword	_ZN40_INTERNAL_e9e3e497_4_k_cu_725f05fc_249384cuda3std3__45__cpo6cbeginE
	.align		8
        /*0028*/ 	.dword	_ZN40_INTERNAL_e9e3e497_4_k_cu_725f05fc_249384cuda3std3__45__cpo4cendE
	.align		8
        /*0030*/ 	.dword	_ZN40_INTERNAL_e9e3e497_4_k_cu_725f05fc_249384cuda3std3__442_GLOBAL__N__e9e3e497_4_k_cu_725f05fc_249386ignoreE
	.align		8
        /*0038*/ 	.dword	_ZN40_INTERNAL_e9e3e497_4_k_cu_725f05fc_249384cuda3std3__419piecewise_constructE
	.align		8
        /*0040*/ 	.dword	_ZN40_INTERNAL_e9e3e497_4_k_cu_725f05fc_249384cuda3std3__48in_placeE
	.align		8
        /*0048*/ 	.dword	_ZN40_INTERNAL_e9e3e497_4_k_cu_725f05fc_249384cuda3std6ranges3__45__cpo4swapE
	.align		8
        /*0050*/ 	.dword	_ZN40_INTERNAL_e9e3e497_4_k_cu_725f05fc_249384cuda3std6ranges3__45__cpo9iter_moveE
	.align		8
        /*0058*/ 	.dword	_ZN40_INTERNAL_e9e3e497_4_k_cu_725f05fc_249384cute7productE
	.align		8
        /*0060*/ 	.dword	_ZN40_INTERNAL_e9e3e497_4_k_cu_725f05fc_249384cute1_E
	.align		8
        /*0068*/ 	.dword	$str$22
	.align		8
        /*0070*/ 	.dword	$str$23


//--------------------- .text._ZN7cutlass13device_kernelINS_4gemm6kernel13GemmUniversalIN4cute5tupleIJiiiiEEENS1_10collective13CollectiveMmaINS1_34MainloopSm90TmaGmmaWarpSpecializedILi7ENS5_IJNS4_1CILi2EEENSA_ILi4EEENSA_ILi1EEEEEENS1_35KernelTmaWarpSpecializedCooperativeEEENS5_IJNSA_ILi128EEESH_NSA_ILi64EEEEEENS_6half_tENS5_IJlSD_lEEESK_NS5_IJSD_llEEENS4_8TiledMMAINS4_8MMA_AtomIJNS4_4SM904GMMA26MMA_64x128x16_F32F16F16_SSILNSQ_5MajorE0ELSS_1ELNSQ_7ScaleInE1ELST_1EEEEEENS4_6LayoutINS5_IJSB_SD_SD_EEENS5_IJSD_NSA_ILi0EEESY_EEEEENS5_IJNS4_10UnderscoreES11_S11_EEEEENS4_23SM90_TMA_LOAD_MULTICASTENS4_14ComposedLayoutINS4_7SwizzleILi3ELi4ELi3EEENS4_18smem_ptr_flag_bitsILi16EEENSW_INS5_IJNSA_ILi8EEESI_EEENS5_IJSI_SD_EEEEEEEvNS4_8identityES14_NS15_IS17_S19_NSW_INS5_IJSI_S1A_EEENS5_IJSD_SI_EEEEEEEvS1F_EENS_8epilogue10collective6detail29Sm90TmaWarpSpecializedAdapterINS1M_15DefaultEpilogueISK_SL_SL_NS1L_6thread17LinearCombinationISK_Li1EffLNS1Q_9ScaleType4KindE0ELNS_15FloatRoundStyleE2ESK_EENS1_15EpilogueDefaultEEEEEvvEEEEvNT_6ParamsE --------------------------
	.section	.text._ZN7cutlass13device_kernelINS_4gemm6kernel13GemmUniversalIN4cute5tupleIJiiiiEEENS1_10collective13CollectiveMmaINS1_34MainloopSm90TmaGmmaWarpSpecializedILi7ENS5_IJNS4_1CILi2EEENSA_ILi4EEENSA_ILi1EEEEEENS1_35KernelTmaWarpSpecializedCooperativeEEENS5_IJNSA_ILi128EEESH_NSA_ILi64EEEEEENS_6half_tENS5_IJlSD_lEEESK_NS5_IJSD_llEEENS4_8TiledMMAINS4_8MMA_AtomIJNS4_4SM904GMMA26MMA_64x128x16_F32F16F16_SSILNSQ_5MajorE0ELSS_1ELNSQ_7ScaleInE1ELST_1EEEEEENS4_6LayoutINS5_IJSB_SD_SD_EEENS5_IJSD_NSA_ILi0EEESY_EEEEENS5_IJNS4_10UnderscoreES11_S11_EEEEENS4_23SM90_TMA_LOAD_MULTICASTENS4_14ComposedLayoutINS4_7SwizzleILi3ELi4ELi3EEENS4_18smem_ptr_flag_bitsILi16EEENSW_INS5_IJNSA_ILi8EEESI_EEENS5_IJSI_SD_EEEEEEEvNS4_8identityES14_NS15_IS17_S19_NSW_INS5_IJSI_S1A_EEENS5_IJSD_SI_EEEEEEEvS1F_EENS_8epilogue10collective6detail29Sm90TmaWarpSpecializedAdapterINS1M_15DefaultEpilogueISK_SL_SL_NS1L_6thread17LinearCombinationISK_Li1EffLNS1Q_9ScaleType4KindE0ELNS_15FloatRoundStyleE2ESK_EENS1_15EpilogueDefaultEEEEEvvEEEEvNT_6ParamsE,"ax",@progbits
	.align	128
.text._ZN7cutlass13device_kernelINS_4gemm6kernel13GemmUniversalIN4cute5tupleIJiiiiEEENS1_10collective13CollectiveMmaINS1_34MainloopSm90TmaGmmaWarpSpecializedILi7ENS5_IJNS4_1CILi2EEENSA_ILi4EEENSA_ILi1EEEEEENS1_35KernelTmaWarpSpecializedCooperativeEEENS5_IJNSA_ILi128EEESH_NSA_ILi64EEEEEENS_6half_tENS5_IJlSD_lEEESK_NS5_IJSD_llEEENS4_8TiledMMAINS4_8MMA_AtomIJNS4_4SM904GMMA26MMA_64x128x16_F32F16F16_SSILNSQ_5MajorE0ELSS_1ELNSQ_7ScaleInE1ELST_1EEEEEENS4_6LayoutINS5_IJSB_SD_SD_EEENS5_IJSD_NSA_ILi0EEESY_EEEEENS5_IJNS4_10UnderscoreES11_S11_EEEEENS4_23SM90_TMA_LOAD_MULTICASTENS4_14ComposedLayoutINS4_7SwizzleILi3ELi4ELi3EEENS4_18smem_ptr_flag_bitsILi16EEENSW_INS5_IJNSA_ILi8EEESI_EEENS5_IJSI_SD_EEEEEEEvNS4_8identityES14_NS15_IS17_S19_NSW_INS5_IJSI_S1A_EEENS5_IJSD_SI_EEEEEEEvS1F_EENS_8epilogue10collective6detail29Sm90TmaWarpSpecializedAdapterINS1M_15DefaultEpilogueISK_SL_SL_NS1L_6thread17LinearCombinationISK_Li1EffLNS1Q_9ScaleType4KindE0ELNS_15FloatRoundStyleE2ESK_EENS1_15EpilogueDefaultEEEEEvvEEEEvNT_6ParamsE:
        .type           _ZN7cutlass13device_kernelINS_4gemm6kernel13GemmUniversalIN4cute5tupleIJiiiiEEENS1_10collective13CollectiveMmaINS1_34MainloopSm90TmaGmmaWarpSpecializedILi7ENS5_IJNS4_1CILi2EEENSA_ILi4EEENSA_ILi1EEEEEENS1_35KernelTmaWarpSpecializedCooperativeEEENS5_IJNSA_ILi128EEESH_NSA_ILi64EEEEEENS_6half_tENS5_IJlSD_lEEESK_NS5_IJSD_llEEENS4_8TiledMMAINS4_8MMA_AtomIJNS4_4SM904GMMA26MMA_64x128x16_F32F16F16_SSILNSQ_5MajorE0ELSS_1ELNSQ_7ScaleInE1ELST_1EEEEEENS4_6LayoutINS5_IJSB_SD_SD_EEENS5_IJSD_NSA_ILi0EEESY_EEEEENS5_IJNS4_10UnderscoreES11_S11_EEEEENS4_23SM90_TMA_LOAD_MULTICASTENS4_14ComposedLayoutINS4_7SwizzleILi3ELi4ELi3EEENS4_18smem_ptr_flag_bitsILi16EEENSW_INS5_IJNSA_ILi8EEESI_EEENS5_IJSI_SD_EEEEEEEvNS4_8identityES14_NS15_IS17_S19_NSW_INS5_IJSI_S1A_EEENS5_IJSD_SI_EEEEEEEvS1F_EENS_8epilogue10collective6detail29Sm90TmaWarpSpecializedAdapterINS1M_15DefaultEpilogueISK_SL_SL_NS1L_6thread17LinearCombinationISK_Li1EffLNS1Q_9ScaleType4KindE0ELNS_15FloatRoundStyleE2ESK_EENS1_15EpilogueDefaultEEEEEvvEEEEvNT_6ParamsE,@function
        .size           _ZN7cutlass13device_kernelINS_4gemm6kernel13GemmUniversalIN4cute5tupleIJiiiiEEENS1_10collective13CollectiveMmaINS1_34MainloopSm90TmaGmmaWarpSpecializedILi7ENS5_IJNS4_1CILi2EEENSA_ILi4EEENSA_ILi1EEEEEENS1_35KernelTmaWarpSpecializedCooperativeEEENS5_IJNSA_ILi128EEESH_NSA_ILi64EEEEEENS_6half_tENS5_IJlSD_lEEESK_NS5_IJSD_llEEENS4_8TiledMMAINS4_8MMA_AtomIJNS4_4SM904GMMA26MMA_64x128x16_F32F16F16_SSILNSQ_5MajorE0ELSS_1ELNSQ_7ScaleInE1ELST_1EEEEEENS4_6LayoutINS5_IJSB_SD_SD_EEENS5_IJSD_NSA_ILi0EEESY_EEEEENS5_IJNS4_10UnderscoreES11_S11_EEEEENS4_23SM90_TMA_LOAD_MULTICASTENS4_14ComposedLayoutINS4_7SwizzleILi3ELi4ELi3EEENS4_18smem_ptr_flag_bitsILi16EEENSW_INS5_IJNSA_ILi8EEESI_EEENS5_IJSI_SD_EEEEEEEvNS4_8identityES14_NS15_IS17_S19_NSW_INS5_IJSI_S1A_EEENS5_IJSD_SI_EEEEEEEvS1F_EENS_8epilogue10collective6detail29Sm90TmaWarpSpecializedAdapterINS1M_15DefaultEpilogueISK_SL_SL_NS1L_6thread17LinearCombinationISK_Li1EffLNS1Q_9ScaleType4KindE0ELNS_15FloatRoundStyleE2ESK_EENS1_15EpilogueDefaultEEEEEvvEEEEvNT_6ParamsE,(.L_x_205 - _ZN7cutlass13device_kernelINS_4gemm6kernel13GemmUniversalIN4cute5tupleIJiiiiEEENS1_10collective13CollectiveMmaINS1_34MainloopSm90TmaGmmaWarpSpecializedILi7ENS5_IJNS4_1CILi2EEENSA_ILi4EEENSA_ILi1EEEEEENS1_35KernelTmaWarpSpecializedCooperativeEEENS5_IJNSA_ILi128EEESH_NSA_ILi64EEEEEENS_6half_tENS5_IJlSD_lEEESK_NS5_IJSD_llEEENS4_8TiledMMAINS4_8MMA_AtomIJNS4_4SM904GMMA26MMA_64x128x16_F32F16F16_SSILNSQ_5MajorE0ELSS_1ELNSQ_7ScaleInE1ELST_1EEEEEENS4_6LayoutINS5_IJSB_SD_SD_EEENS5_IJSD_NSA_ILi0EEESY_EEEEENS5_IJNS4_10UnderscoreES11_S11_EEEEENS4_23SM90_TMA_LOAD_MULTICASTENS4_14ComposedLayoutINS4_7SwizzleILi3ELi4ELi3EEENS4_18smem_ptr_flag_bitsILi16EEENSW_INS5_IJNSA_ILi8EEESI_EEENS5_IJSI_SD_EEEEEEEvNS4_8identityES14_NS15_IS17_S19_NSW_INS5_IJSI_S1A_EEENS5_IJSD_SI_EEEEEEEvS1F_EENS_8epilogue10collective6detail29Sm90TmaWarpSpecializedAdapterINS1M_15DefaultEpilogueISK_SL_SL_NS1L_6thread17LinearCombinationISK_Li1EffLNS1Q_9ScaleType4KindE0ELNS_15FloatRoundStyleE2ESK_EENS1_15EpilogueDefaultEEEEEvvEEEEvNT_6ParamsE)
        .other          _ZN7cutlass13device_kernelINS_4gemm6kernel13GemmUniversalIN4cute5tupleIJiiiiEEENS1_10collective13CollectiveMmaINS1_34MainloopSm90TmaGmmaWarpSpecializedILi7ENS5_IJNS4_1CILi2EEENSA_ILi4EEENSA_ILi1EEEEEENS1_35KernelTmaWarpSpecializedCooperativeEEENS5_IJNSA_ILi128EEESH_NSA_ILi64EEEEEENS_6half_tENS5_IJlSD_lEEESK_NS5_IJSD_llEEENS4_8TiledMMAINS4_8MMA_AtomIJNS4_4SM904GMMA26MMA_64x128x16_F32F16F16_SSILNSQ_5MajorE0ELSS_1ELNSQ_7ScaleInE1ELST_1EEEEEENS4_6LayoutINS5_IJSB_SD_SD_EEENS5_IJSD_NSA_ILi0EEESY_EEEEENS5_IJNS4_10UnderscoreES11_S11_EEEEENS4_23SM90_TMA_LOAD_MULTICASTENS4_14ComposedLayoutINS4_7SwizzleILi3ELi4ELi3EEENS4_18smem_ptr_flag_bitsILi16EEENSW_INS5_IJNSA_ILi8EEESI_EEENS5_IJSI_SD_EEEEEEEvNS4_8identityES14_NS15_IS17_S19_NSW_INS5_IJSI_S1A_EEENS5_IJSD_SI_EEEEEEEvS1F_EENS_8epilogue10collective6detail29Sm90TmaWarpSpecializedAdapterINS1M_15DefaultEpilogueISK_SL_SL_NS1L_6thread17LinearCombinationISK_Li1EffLNS1Q_9ScaleType4KindE0ELNS_15FloatRoundStyleE2ESK_EENS1_15EpilogueDefaultEEEEEvvEEEEvNT_6ParamsE,@"STO_CUDA_ENTRY STV_DEFAULT"
_ZN7cutlass13device_kernelINS_4gemm6kernel13GemmUniversalIN4cute5tupleIJiiiiEEENS1_10collective13CollectiveMmaINS1_34MainloopSm90TmaGmmaWarpSpecializedILi7ENS5_IJNS4_1CILi2EEENSA_ILi4EEENSA_ILi1EEEEEENS1_35KernelTmaWarpSpecializedCooperativeEEENS5_IJNSA_ILi128EEESH_NSA_ILi64EEEEEENS_6half_tENS5_IJlSD_lEEESK_NS5_IJSD_llEEENS4_8TiledMMAINS4_8MMA_AtomIJNS4_4SM904GMMA26MMA_64x128x16_F32F16F16_SSILNSQ_5MajorE0ELSS_1ELNSQ_7ScaleInE1ELST_1EEEEEENS4_6LayoutINS5_IJSB_SD_SD_EEENS5_IJSD_NSA_ILi0EEESY_EEEEENS5_IJNS4_10UnderscoreES11_S11_EEEEENS4_23SM90_TMA_LOAD_MULTICASTENS4_14ComposedLayoutINS4_7SwizzleILi3ELi4ELi3EEENS4_18smem_ptr_flag_bitsILi16EEENSW_INS5_IJNSA_ILi8EEESI_EEENS5_IJSI_SD_EEEEEEEvNS4_8identityES14_NS15_IS17_S19_NSW_INS5_IJSI_S1A_EEENS5_IJSD_SI_EEEEEEEvS1F_EENS_8epilogue10collective6detail29Sm90TmaWarpSpecializedAdapterINS1M_15DefaultEpilogueISK_SL_SL_NS1L_6thread17LinearCombinationISK_Li1EffLNS1Q_9ScaleType4KindE0ELNS_15FloatRoundStyleE2ESK_EENS1_15EpilogueDefaultEEEEEvvEEEEvNT_6ParamsE:
[----:B------:R-:W0:Y:S01]  /*0000*/  LDC R1, c[0x0][0x28] ;  /* 0x00000a00ff017b82 */ /* 0x000e220000000800 */
[----:B------:R-:W1:Y:S01]  /*0010*/  S2R R95, SR_TID.X ;  /* 0x00000000005f7919 */ /* 0x000e620000002100 */
[----:B------:R-:W-:Y:S01]  /*0020*/  ELECT P0, URZ, PT ;  /* 0x00000000003f782f */ /* 0x000fe20003800000 */
[----:B------:R-:W-:Y:S01]  /*0030*/  BSSY B0, `(.L_x_0) ;  /* 0x000000f000007945 */ /* 0x000fe20003800000 */
[--C-:B-1----:R-:W-:Y:S02]  /*0040*/  SHF.R.U32.HI R0, RZ, 0x5, R95.reuse ;  /* 0x00000005ff007819 */ /* 0x102fe4000001165f */
[----:B------:R-:W-:-:S03]  /*0050*/  SHF.R.U32.HI R7, RZ, 0x7, R95 ;  /* 0x00000007ff077819 */ /* 0x000fc6000001165f */
[----:B------:R-:W1:Y:S04]  /*0060*/  SHFL.IDX PT, R3, R0, RZ, 0x1f ;  /* 0x00001fff00037589 */ /* 0x000e6800000e0000 */
[----:B------:R2:W3:Y:S01]  /*0070*/  SHFL.IDX PT, R2, R7, RZ, 0x1f ;  /* 0x00001fff07027589 */ /* 0x0004e200000e0000 */
[----:B-1----:R-:W-:-:S13]  /*0080*/  ISETP.NE.OR P0, PT, R3, RZ, !P0 ;  /* 0x000000ff0300720c */ /* 0x002fda0004705670 */
[----:B0-23--:R-:W-:Y:S05]  /*0090*/  @P0 BRA `(.L_x_1) ;  /* 0x0000000000200947 */ /* 0x00dfea0003800000 */
[----:B------:R-:W-:Y:S02]  /*00a0*/  ULDC.64 UR4, c[0x0][0x198] ;  /* 0x0000660000047ab9 */ /* 0x000fe40000000a00 */
[----:B------:R-:W-:Y:S02]  /*00b0*/  UIADD3 UR6, UP0, UR4, 0xf0, URZ ;  /* 0x000000f004067890 */ /* 0x000fe4000ff1e03f */
[----:B------:R-:W-:Y:S02]  /*00c0*/  UIADD3 UR4, UP1, UR4, 0x1f0, URZ ;  /* 0x000001f004047890 */ /* 0x000fe4000ff3e03f */
[----:B------:R-:W-:Y:S02]  /*00d0*/  UIADD3.X UR7, URZ, UR5, URZ, UP0, !UPT ;  /* 0x000000053f077290 */ /* 0x000fe400087fe43f */
[----:B------:R-:W-:-:S07]  /*00e0*/  UIADD3.X UR5, URZ, UR5, URZ, UP1, !UPT ;  /* 0x000000053f057290 */ /* 0x000fce0008ffe43f */
[----:B------:R0:W-:Y:S02]  /*00f0*/  UTMACCTL.PF [UR6] ;  /* 0x00000000060079b9 */ /* 0x0001e40008040000 */
[----:B------:R0:W-:Y:S02]  /*0100*/  UTMACCTL.PF [UR4] ;  /* 0x00000000040079b9 */ /* 0x0001e40008040000 */
[----:B0-----:R-:W-:Y:S01]  /*0110*/  NOP ;  /* 0x0000000000007918 */ /* 0x001fe20000000000 */
.L_x_1:
[----:B------:R-:W-:Y:S05]  /*0120*/  BSYNC B0 ;  /* 0x0000000000007941 */ /* 0x000fea0003800000 */
.L_x_0:
[----:B------:R-:W0:Y:S02]  /*0130*/  SHFL.IDX PT, R5, R0, RZ, 0x1f ;  /* 0x00001fff00057589 */ /* 0x000e2400000e0000 */
[----:B0-----:R-:W-:-:S13]  /*0140*/  ISETP.NE.AND P0, PT, R5, RZ, PT ;  /* 0x000000ff0500720c */ /* 0x001fda0003f05270 */
[----:B------:R-:W-:Y:S05]  /*0150*/  @P0 BRA `(.L_x_2) ;  /* 0x0000000000700947 */ /* 0x000fea0003800000 */
[----:B------:R-:W0:Y:S01]  /*0160*/  S2UR UR8, SR_CgaCtaId ;  /* 0x00000000000879c3 */ /* 0x000e220000008800 */
[----:B------:R-:W-:Y:S01]  /*0170*/  UMOV UR4, 0x400 ;  /* 0x0000040000047882 */ /* 0x000fe20000000000 */
[----:B------:R-:W-:Y:S01]  /*0180*/  UMOV UR5, 0x1 ;  /* 0x0000000100057882 */ /* 0x000fe20000000000 */
[----:B------:R-:W-:Y:S01]  /*0190*/  UMOV UR6, 0xa ;  /* 0x0000000a00067882 */ /* 0x000fe20000000000 */
[----:B------:R-:W-:Y:S01]  /*01a0*/  ELECT P0, URZ, PT ;  /* 0x00000000003f782f */ /* 0x000fe20003800000 */
[----:B------:R-:W-:-:S04]  /*01b0*/  UIADD3 UR6, -UR6, 0x100000, URZ ;  /* 0x0010000006067890 */ /* 0x000fc8000fffe13f */
[----:B------:R-:W-:Y:S02]  /*01c0*/  USHF.L.U32 UR7, UR6, 0xb, URZ ;  /* 0x0000000b06077899 */ /* 0x000fe4000800063f */
[----:B------:R-:W-:Y:S02]  /*01d0*/  USHF.L.U32 UR6, UR6, 0x1, URZ ;  /* 0x0000000106067899 */ /* 0x000fe4000800063f */
[----:B0-----:R-:W-:Y:S02]  /*01e0*/  ULEA UR8, UR8, UR4, 0x18 ;  /* 0x0000000408087291 */ /* 0x001fe4000f8ec03f */
[----:B------:R-:W-:-:S04]  /*01f0*/  UIADD3 UR4, -UR5, 0x100000, URZ ;  /* 0x0010000005047890 */ /* 0x000fc8000fffe13f */
[----:B------:R-:W-:Y:S02]  /*0200*/  USHF.L.U32 UR5, UR4, 0xb, URZ ;  /* 0x0000000b04057899 */ /* 0x000fe4000800063f */
[----:B------:R-:W-:Y:S01]  /*0210*/  USHF.L.U32 UR4, UR4, 0x1, URZ ;  /* 0x0000000104047899 */ /* 0x000fe2000800063f */
[----:B------:R-:W0:Y:S11]  /*0220*/  FENCE.VIEW.ASYNC.S ;  /* 0x00000000000073c6 */ /* 0x000e360000000000 */
[----:B0-----:R0:W1:Y:S01]  /*0230*/  SYNCS.EXCH.64 URZ, [UR8], UR4 ;  /* 0x00000004083f75b2 */ /* 0x0010620008000100 */
[----:B------:R0:W2:Y:S01]  /*0240*/  SYNCS.EXCH.64 URZ, [UR8+0x38], UR6 ;  /* 0x00003806083f75b2 */ /* 0x0000a20008000100 */
[----:B------:R0:W3:Y:S01]  /*0250*/  SYNCS.EXCH.64 URZ, [UR8+0x8], UR4 ;  /* 0x00000804083f75b2 */ /* 0x0000e20008000100 */
[----:B------:R0:W4:Y:S01]  /*0260*/  SYNCS.EXCH.64 URZ, [UR8+0x40], UR6 ;  /* 0x00004006083f75b2 */ /* 0x0001220008000100 */
[----:B------:R0:W0:Y:S01]  /*0270*/  SYNCS.EXCH.64 URZ, [UR8+0x10], UR4 ;  /* 0x00001004083f75b2 */ /* 0x0000220008000100 */
        /* <DEDUP_REMOVED lines=9> */
[----:B------:R-:W-:Y:S01]  /*0310*/  NOP ;  /* 0x0000000000007918 */ /* 0x000fe20000000000 */
.L_x_2:
[----:B------:R-:W-:Y:S01]  /*0320*/  SHF.R.S32.HI R4, RZ, 0x1f, R95 ;  /* 0x0000001fff047819 */ /* 0x000fe2000001145f */
[----:B------:R-:W5:Y:S01]  /*0330*/  SHFL.IDX PT, R0, R0, RZ, 0x1f ;  /* 0x00001fff00007589 */ /* 0x000f6200000e0000 */
[----:B0-----:R-:W0:Y:S01]  /*0340*/  S2UR UR8, SR_CTAID.X ;  /* 0x00000000000879c3 */ /* 0x001e220000002500 */
[----:B------:R-:W-:Y:S02]  /*0350*/  ELECT P0, URZ, PT ;  /* 0x00000000003f782f */ /* 0x000fe40003800000 */
[----:B------:R-:W-:Y:S01]  /*0360*/  LEA.HI R4, R4, R95, RZ, 0x7 ;  /* 0x0000005f04047211 */ /* 0x000fe200078f38ff */
[----:B------:R-:W-:Y:S01]  /*0370*/  ULDC UR4, c[0x0][0x150] ;  /* 0x0000540000047ab9 */ /* 0x000fe20000000800 */
[----:B------:R-:W-:Y:S01]  /*0380*/  SHF.R.S32.HI R6, RZ, 0x1f, R5 ;  /* 0x0000001fff067819 */ /* 0x000fe20000011405 */
[----:B------:R-:W-:Y:S01]  /*0390*/  NOP ;  /* 0x0000000000007918 */ /* 0x000fe20000000000 */
[----:B------:R-:W-:Y:S01]  /*03a0*/  LOP3.LUT R4, R4, 0xffffff80, RZ, 0xc0, !PT ;  /* 0xffffff8004047812 */ /* 0x000fe200078ec0ff */
[----:B------:R-:W-:Y:S01]  /*03b0*/  NOP ;  /* 0x0000000000007918 */ /* 0x000fe20000000000 */
[----:B------:R-:W-:Y:S01]  /*03c0*/  LEA.HI R6, R6, R5, RZ, 0x2 ;  /* 0x0000000506067211 */ /* 0x000fe200078f10ff */
[----:B------:R-:W1:Y:S01]  /*03d0*/  LDC R11, c[0x0][0x144] ;  /* 0x00005100ff0b7b82 */ /* 0x000e620000000800 */
[----:B------:R-:W-:Y:S01]  /*03e0*/  IMAD.MOV.U32 R22, RZ, RZ, 0x1 ;  /* 0x00000001ff167424 */ /* 0x000fe200078e00ff */
[----:B------:R-:W-:Y:S01]  /*03f0*/  ISETP.NE.AND P3, PT, R2, RZ, PT ;  /* 0x000000ff0200720c */ /* 0x000fe20003f65270 */
[----:B------:R-:W-:Y:S01]  /*0400*/  IMAD.IADD R8, R95, 0x1, -R4 ;  /* 0x000000015f087824 */ /* 0x000fe200078e0a04 */
[----:B------:R-:W-:Y:S01]  /*0410*/  LOP3.LUT R6, R6, 0x3ffffffc, RZ, 0xc0, !PT ;  /* 0x3ffffffc06067812 */ /* 0x000fe200078ec0ff */
[----:B------:R-:W2:Y:S03]  /*0420*/  S2R R4, SR_CTAID.Y ;  /* 0x0000000000047919 */ /* 0x000ea60000002600 */
[----:B------:R-:W-:Y:S01]  /*0430*/  SHF.R.S32.HI R9, RZ, 0x1f, R8 ;  /* 0x0000001fff097819 */ /* 0x000fe20000011408 */
[----:B------:R-:W-:Y:S01]  /*0440*/  IMAD.IADD R6, R5, 0x1, -R6 ;  /* 0x0000000105067824 */ /* 0x000fe200078e0a06 */
[----:B------:R-:W3:Y:S02]  /*0450*/  LDC R13, c[0x0][0x140] ;  /* 0x00005000ff0d7b82 */ /* 0x000ee40000000800 */
[----:B------:R-:W-:-:S02]  /*0460*/  LEA.HI R9, R9, R8, RZ, 0x3 ;  /* 0x0000000809097211 */ /* 0x000fc400078f18ff */
[----:B-----5:R-:W-:Y:S02]  /*0470*/  ISETP.NE.OR P0, PT, R0, RZ, !P0 ;  /* 0x000000ff0000720c */ /* 0x020fe40004705670 */
[--C-:B------:R-:W-:Y:S02]  /*0480*/  SHF.R.S32.HI R0, RZ, 0x3, R9.reuse ;  /* 0x00000003ff007819 */ /* 0x100fe40000011409 */
[----:B0-----:R-:W-:Y:S02]  /*0490*/  I2FP.F32.U32 R10, UR8 ;  /* 0x00000008000a7c45 */ /* 0x001fe40008201000 */
[----:B------:R-:W-:-:S03]  /*04a0*/  SHF.R.S32.HI R9, RZ, 0x1f, R9 ;  /* 0x0000001fff097819 */ /* 0x000fc60000011409 */
[----:B------:R-:W-:Y:S01]  /*04b0*/  FMUL R10, R10, UR4 ;  /* 0x000000040a0a7c20 */ /* 0x000fe20008400000 */
[----:B------:R-:W-:Y:S01]  /*04c0*/  LEA.HI R9, R9, R0, RZ, 0x2 ;  /* 0x0000000009097211 */ /* 0x000fe200078f10ff */
[----:B------:R-:W-:Y:S02]  /*04d0*/  ULDC UR4, c[0x0][0x154] ;  /* 0x0000550000047ab9 */ /* 0x000fe40000000800 */
[----:B------:R-:W-:Y:S01]  /*04e0*/  VOTEU.ALL UP0, P0 ;  /* 0x00000000003f7886 */ /* 0x000fe20000000000 */
[----:B------:R-:W-:Y:S01]  /*04f0*/  LOP3.LUT R9, R9, 0xfffffffc, RZ, 0xc0, !PT ;  /* 0xfffffffc09097812 */ /* 0x000fe200078ec0ff */
[----:B------:R-:W0:Y:S01]  /*0500*/  F2I.U32.TRUNC.NTZ R10, R10 ;  /* 0x0000000a000a7305 */ /* 0x000e22000020f000 */
[----:B------:R-:W-:Y:S02]  /*0510*/  VOTEU.ALL UP1, P0 ;  /* 0x00000000003f7886 */ /* 0x000fe40000020000 */
[----:B------:R-:W5:Y:S01]  /*0520*/  @!UP0 S2UR UR7, SR_CgaCtaId ;  /* 0x00000000000789c3 */ /* 0x000f620000008800 */
[----:B------:R-:W-:Y:S01]  /*0530*/  IMAD.IADD R9, R0, 0x1, -R9 ;  /* 0x0000000100097824 */ /* 0x000fe200078e0a09 */
[----:B------:R-:W-:Y:S01]  /*0540*/  SHF.R.S32.HI R0, RZ, 0x1f, R3 ;  /* 0x0000001fff007819 */ /* 0x000fe20000011403 */
[----:B------:R-:W-:Y:S01]  /*0550*/  @!UP0 UMOV UR6, 0x400 ;  /* 0x0000040000068882 */ /* 0x000fe20000000000 */
[----:B---3--:R-:W-:Y:S01]  /*0560*/  ISETP.EQ.U32.AND P2, PT, R13, 0x1, PT ;  /* 0x000000010d00780c */ /* 0x008fe20003f42070 */
[----:B------:R-:W-:Y:S01]  /*0570*/  IMAD R19, R6, 0x4, R9 ;  /* 0x0000000406137824 */ /* 0x000fe200078e0209 */
[----:B--2---:R-:W-:-:S02]  /*0580*/  I2FP.F32.U32 R12, R4 ;  /* 0x00000004000c7245 */ /* 0x004fc40000201000 */
[----:B------:R-:W2:Y:S01]  /*0590*/  LDC R9, c[0x0][0x148] ;  /* 0x00005200ff097b82 */ /* 0x000ea20000000800 */
[----:B------:R-:W-:Y:S02]  /*05a0*/  LEA.HI R0, R0, R3, RZ, 0x2 ;  /* 0x0000000300007211 */ /* 0x000fe400078f10ff */
[----:B------:R-:W-:Y:S01]  /*05b0*/  LEA.HI R6, R19, R19, RZ, 0x1 ;  /* 0x0000001313067211 */ /* 0x000fe200078f08ff */
[----:B0-----:R-:W-:Y:S02]  /*05c0*/  IMAD.MOV R14, RZ, RZ, -R10 ;  /* 0x000000ffff0e7224 */ /* 0x001fe400078e0a0a */
[----:B------:R-:W-:Y:S01]  /*05d0*/  FMUL R12, R12, UR4 ;  /* 0x000000040c0c7c20 */ /* 0x000fe20008400000 */
[----:B------:R-:W-:Y:S01]  /*05e0*/  LOP3.LUT R0, R0, 0xfffffffc, RZ, 0xc0, !PT ;  /* 0xfffffffc00007812 */ /* 0x000fe200078ec0ff */
[----:B------:R-:W-:Y:S01]  /*05f0*/  UMOV UR4, 0x20 ;  /* 0x0000002000047882 */ /* 0x000fe20000000000 */
[----:B------:R-:W-:Y:S01]  /*0600*/  LOP3.LUT R10, R6, 0xfffffffe, RZ, 0xc0, !PT ;  /* 0xfffffffe060a7812 */ /* 0x000fe200078ec0ff */
[----:B-1----:R-:W-:Y:S01]  /*0610*/  IMAD R6, R11, R14, UR8 ;  /* 0x000000080b067e24 */ /* 0x002fe2000f8e020e */
[----:B------:R-:W-:-:S04]  /*0620*/  @!UP0 UIADD3 UR4, -UR4, 0x100000, URZ ;  /* 0x0010000004048890 */ /* 0x000fc8000fffe13f */
[----:B------:R-:W-:Y:S02]  /*0630*/  @!UP0 USHF.L.U32 UR5, UR4, 0xb, URZ ;  /* 0x0000000b04058899 */ /* 0x000fe4000800063f */
[----:B------:R-:W-:Y:S01]  /*0640*/  @!UP0 USHF.L.U32 UR4, UR4, 0x1, URZ ;  /* 0x0000000104048899 */ /* 0x000fe2000800063f */
[----:B------:R-:W0:Y:S01]  /*0650*/  F2I.U32.TRUNC.NTZ R12, R12 ;  /* 0x0000000c000c7305 */ /* 0x000e22000020f000 */
[----:B------:R-:W-:Y:S02]  /*0660*/  IMAD.IADD R3, R3, 0x1, -R0 ;  /* 0x0000000103037824 */ /* 0x000fe400078e0a00 */
[C---:B------:R-:W-:Y:S02]  /*0670*/  IMAD.IADD R11, R19.reuse, 0x1, -R10 ;  /* 0x00000001130b7824 */ /* 0x040fe400078e0a0a */
[----:B------:R-:W-:Y:S01]  /*0680*/  IMAD.SHL.U32 R10, R19, 0x4, RZ ;  /* 0x00000004130a7824 */ /* 0x000fe200078e00ff */
[----:B-----5:R-:W-:Y:S01]  /*0690*/  @!UP0 ULEA UR6, UR7, UR6, 0x18 ;  /* 0x0000000607068291 */ /* 0x020fe2000f8ec03f */
[----:B------:R-:W-:Y:S01]  /*06a0*/  ISETP.NE.AND P1, PT, R3, 0x3, PT ;  /* 0x000000030300780c */ /* 0x000fe20003f25270 */
[----:B------:R-:W-:Y:S01]  /*06b0*/  VOTEU.ALL UP0, P0 ;  /* 0x00000000003f7886 */ /* 0x000fe20000000000 */
[----:B------:R-:W-:-:S02]  /*06c0*/  ISETP.NE.AND P4, PT, R11, R6, PT ;  /* 0x000000060b00720c */ /* 0x000fc40003f85270 */
[----:B------:R-:W-:Y:S02]  /*06d0*/  LOP3.LUT R19, R19, 0xc, R10, 0x78, !PT ;  /* 0x0000000c13137812 */ /* 0x000fe400078e780a */
[----:B------:R-:W-:Y:S01]  /*06e0*/  LOP3.LUT P0, RZ, R8, 0x7, RZ, 0xc0, !PT ;  /* 0x0000000708ff7812 */ /* 0x000fe2000780c0ff */
[C---:B------:R-:W-:Y:S01]  /*06f0*/  VIADD R8, R2.reuse, 0xffffffff ;  /* 0xffffffff02087836 */ /* 0x040fe20000000000 */
[----:B------:R-:W-:Y:S01]  /*0700*/  ISETP.EQ.OR P1, PT, R3, RZ, !P1 ;  /* 0x000000ff0300720c */ /* 0x000fe20004f22670 */
[----:B0-----:R-:W-:Y:S01]  /*0710*/  IMAD.MOV R23, RZ, RZ, -R12 ;  /* 0x000000ffff177224 */ /* 0x001fe200078e0a0c */
[----:B------:R-:W-:Y:S01]  /*0720*/  ISETP.LT.U32.AND P0, PT, R19, 0x8, !P0 ;  /* 0x000000081300780c */ /* 0x000fe20004701070 */
[----:B------:R-:W0:Y:S02]  /*0730*/  FENCE.VIEW.ASYNC.S ;  /* 0x00000000000073c6 */ /* 0x000e240000000000 */
[----:B0-----:R0:W1:Y:S01]  /*0740*/  @!UP0 SYNCS.EXCH.64 URZ, [UR6+0x80], UR4 ;  /* 0x00008004063f85b2 */ /* 0x0010620008000100 */
[----:B------:R-:W-:Y:S01]  /*0750*/  ISETP.EQ.AND P1, PT, R2, RZ, P1 ;  /* 0x000000ff0200720c */ /* 0x000fe20000f22270 */
[----:B--2---:R-:W-:Y:S01]  /*0760*/  IMAD R11, R9, R23, R4 ;  /* 0x00000017090b7224 */ /* 0x004fe200078e0204 */
[----:B------:R-:W-:-:S02]  /*0770*/  ISETP.GE.U32.AND P6, PT, R8, 0x2, PT ;  /* 0x000000020800780c */ /* 0x000fc40003fc6070 */
[----:B------:R-:W-:Y:S02]  /*0780*/  @P4 LEA.HI R0, R19, R19, RZ, 0x1 ;  /* 0x0000001313004211 */ /* 0x000fe400078f08ff */
[----:B------:R-:W-:Y:S02]  /*0790*/  SEL R18, RZ, 0x1, !P1 ;  /* 0x00000001ff127807 */ /* 0x000fe40004800000 */
[----:B------:R-:W-:Y:S02]  /*07a0*/  @P4 SHF.R.S32.HI R0, RZ, 0x1, R0 ;  /* 0x00000001ff004819 */ /* 0x000fe40000011400 */
[----:B------:R-:W-:Y:S02]  /*07b0*/  SEL R18, R18, 0x2, P6 ;  /* 0x0000000212127807 */ /* 0x000fe40003000000 */
[----:B------:R-:W-:Y:S02]  /*07c0*/  @P4 ISETP.NE.AND P5, PT, R0, R11, PT ;  /* 0x0000000b0000420c */ /* 0x000fe40003fa5270 */
[----:B------:R-:W-:Y:S01]  /*07d0*/  SEL R11, RZ, 0x1, !P0 ;  /* 0x00000001ff0b7807 */ /* 0x000fe20004000000 */
[----:B------:R0:W2:Y:S01]  /*07e0*/  @!UP1 SYNCS.EXCH.64 URZ, [UR6+0x88], UR4 ;  /* 0x00008804063f95b2 */ /* 0x0000a20008000100 */
[----:B------:R-:W-:Y:S01]  /*07f0*/  @P4 SEL R22, RZ, 0x1, P5 ;  /* 0x00000001ff164807 */ /* 0x000fe20002800000 */
[----:B------:R-:W-:Y:S01]  /*0800*/  NOP ;  /* 0x0000000000007918 */ /* 0x000fe20000000000 */
[----:B------:R-:W-:-:S02]  /*0810*/  LOP3.LUT R0, R95, 0x7f, RZ, 0xc0, !PT ;  /* 0x0000007f5f007812 */ /* 0x000fc400078ec0ff */
[----:B------:R-:W-:Y:S01]  /*0820*/  LOP3.LUT R22, R22, R11, RZ, 0xc0, !PT ;  /* 0x0000000b16167212 */ /* 0x000fe200078ec0ff */
[----:B01----:R-:W-:Y:S06]  /*0830*/  @!P2 BRA `(.L_x_3) ;  /* 0x000000000008a947 */ /* 0x003fec0003800000 */
[----:B--2-4-:R-:W-:Y:S01]  /*0840*/  UCGABAR_ARV ;  /* 0x00000000000079c7 */ /* 0x014fe20008000000 */
[----:B------:R-:W-:Y:S05]  /*0850*/  BRA `(.L_x_4) ;  /* 0x0000000000047947 */ /* 0x000fea0003800000 */
.L_x_3:
[----:B--2-4-:R-:W-:Y:S01]  /*0860*/  NOP ;  /* 0x0000000000007918 */ /* 0x014fe20000000000 */
.L_x_4:
[----:B------:R-:W0:Y:S01]  /*0870*/  LDC R2, c[0x0][0x65c] ;  /* 0x00019700ff027b82 */ /* 0x000e220000000800 */
[----:B------:R-:W-:Y:S02]  /*0880*/  IMAD.U32 R10, RZ, RZ, UR8 ;  /* 0x00000008ff0a7e24 */ /* 0x000fe4000f8e00ff */
[----:B------:R-:W-:Y:S01]  /*0890*/  IMAD.MOV.U32 R11, RZ, RZ, RZ ;  /* 0x000000ffff0b7224 */ /* 0x000fe200078e00ff */
[----:B0-----:R-:W-:-:S04]  /*08a0*/  ISETP.NE.AND P1, PT, R2, 0x1, PT ;  /* 0x000000010200780c */ /* 0x001fc80003f25270 */
[----:B------:R-:W-:-:S09]  /*08b0*/  P2R R5, PR, RZ, 0x2 ;  /* 0x00000002ff057803 */ /* 0x000fd20000000000 */
[----:B------:R-:W0:Y:S01]  /*08c0*/  @P1 LDC R17, c[0x0][0x10] ;  /* 0x00000400ff111b82 */ /* 0x000e220000000800 */
[----:B------:R-:W-:Y:S02]  /*08d0*/  @P1 IMAD.MOV.U32 R5, RZ, RZ, RZ ;  /* 0x000000ffff051224 */ /* 0x000fe400078e00ff */
[----:B------:R-:W-:-:S05]  /*08e0*/  @P1 IMAD.MOV.U32 R15, RZ, RZ, RZ ;  /* 0x000000ffff0f1224 */ /* 0x000fca00078e00ff */
[----:B------:R-:W1:Y:S01]  /*08f0*/  @!P1 LDC R13, c[0x0][0xc] ;  /* 0x00000300ff0d9b82 */ /* 0x000e620000000800 */
[----:B------:R-:W-:Y:S01]  /*0900*/  ULDC UR4, c[0x0][0xc] ;  /* 0x0000030000047ab9 */ /* 0x000fe20000000800 */
[----:B------:R-:W-:Y:S01]  /*0910*/  ULDC UR5, c[0x0][0x10] ;  /* 0x0000040000057ab9 */ /* 0x000fe20000000800 */
[----:B------:R-:W-:Y:S01]  /*0920*/  ULDC UR6, c[0x0][0x14] ;  /* 0x0000050000067ab9 */ /* 0x000fe20000000800 */
[----:B------:R-:W-:-:S04]  /*0930*/  UIMAD.WIDE.U32 UR4, UR4, UR5, URZ ;  /* 0x00000005040472a5 */ /* 0x000fc8000f8e003f */
[----:B------:R-:W-:Y:S02]  /*0940*/  UIMAD.WIDE.U32 UR36, UR4, UR6, URZ ;  /* 0x00000006042472a5 */ /* 0x000fe4000f8e003f */
[----:B------:R-:W-:-:S04]  /*0950*/  UIMAD UR42, UR5, UR6, URZ ;  /* 0x00000006052a72a4 */ /* 0x000fc8000f8e023f */
[----:B------:R-:W-:Y:S01]  /*0960*/  UIADD3 UR42, UR37, UR42, URZ ;  /* 0x0000002a252a7290 */ /* 0x000fe2000fffe03f */
[----:B0-----:R-:W-:-:S04]  /*0970*/  @P1 IMAD.WIDE.U32 R16, R17, UR8, R4 ;  /* 0x0000000811101c25 */ /* 0x001fc8000f8e0004 */
[----:B------:R-:W-:Y:S02]  /*0980*/  @P1 IMAD.IADD R17, R17, 0x1, R15 ;  /* 0x0000000111111824 */ /* 0x000fe400078e020f */
[----:B-1----:R-:W-:-:S04]  /*0990*/  @!P1 IMAD.WIDE.U32 R10, R4, R13, R10 ;  /* 0x0000000d040a9225 */ /* 0x002fc800078e000a */
[----:B------:R-:W-:Y:S02]  /*09a0*/  @!P1 IMAD.MOV.U32 R16, RZ, RZ, R10 ;  /* 0x000000ffff109224 */ /* 0x000fe400078e000a */
[----:B------:R-:W-:Y:S01]  /*09b0*/  @!P1 IMAD.MOV.U32 R17, RZ, RZ, R11 ;  /* 0x000000ffff119224 */ /* 0x000fe200078e000b */
[----:B------:R-:W-:Y:S06]  /*09c0*/  @!P2 BRA `(.L_x_5) ;  /* 0x00000000000ca947 */ /* 0x000fec0003800000 */
[----:B------:R-:W-:Y:S01]  /*09d0*/  UCGABAR_WAIT ;  /* 0x0000000000007dc7 */ /* 0x000fe20008000000 */
[----:B------:R-:W-:Y:S01]  /*09e0*/  CCTL.IVALL ;  /* 0x00000000ff00798f */ /* 0x000fe20002000000 */
[----:B------:R-:W-:Y:S05]  /*09f0*/  BRA `(.L_x_6) ;  /* 0x0000000000047947 */ /* 0x000fea0003800000 */
.L_x_5:
[----:B------:R-:W-:Y:S06]  /*0a00*/  BAR.SYNC.DEFER_BLOCKING 0x0 ;  /* 0x0000000000007b1d */ /* 0x000fec0000010000 */
.L_x_6:
[----:B------:R-:W-:Y:S05]  /*0a10*/  @!P3 BRA `(.L_x_7) ;  /* 0x0000005c00c4b947 */ /* 0x000fea0003800000 */
[----:B------:R-:W-:-:S13]  /*0a20*/  ISETP.GT.U32.AND P0, PT, R8, 0x1, PT ;  /* 0x000000010800780c */ /* 0x000fda0003f04070 */
[----:B------:R-:W-:Y:S05]  /*0a30*/  @P0 EXIT ;  /* 0x000000000000094d */ /* 0x000fea0003800000 */
[----:B------:R-:W-:Y:S01]  /*0a40*/  ULDC.64 UR4, c[0x0][0x650] ;  /* 0x0001940000047ab9 */ /* 0x000fe20000000a00 */
[----:B------:R-:W-:Y:S01]  /*0a50*/  PRMT R3, RZ, 0x7610, R3 ;  /* 0x00007610ff037816 */ /* 0x000fe20000000003 */
[----:B------:R-:W-:Y:S01]  /*0a60*/  IMAD.MOV.U32 R103, RZ, RZ, -0x1 ;  /* 0xffffffffff677424 */ /* 0x000fe200078e00ff */
[----:B------:R-:W-:Y:S01]  /*0a70*/  ISETP.GE.U32.AND P0, PT, R16, UR4, PT ;  /* 0x0000000410007c0c */ /* 0x000fe2000bf06070 */
[----:B------:R-:W-:Y:S02]  /*0a80*/  IMAD.MOV.U32 R100, RZ, RZ, -0x1 ;  /* 0xffffffffff647424 */ /* 0x000fe400078e00ff */
[----:B------:R-:W-:Y:S01]  /*0a90*/  IMAD.MOV.U32 R101, RZ, RZ, -0x1 ;  /* 0xffffffffff657424 */ /* 0x000fe200078e00ff */
[----:B------:R-:W-:-:S13]  /*0aa0*/  ISETP.GE.U32.AND.EX P0, PT, R17, UR5, PT, P0 ;  /* 0x0000000511007c0c */ /* 0x000fda000bf06100 */
[----:B------:R-:W-:Y:S05]  /*0ab0*/  @P0 BRA `(.L_x_8) ;  /* 0x0000000400280947 */ /* 0x000fea0003800000 */
[----:B------:R-:W0:Y:S01]  /*0ac0*/  LDC.64 R24, c[0x0][0x628] ;  /* 0x00018a00ff187b82 */ /* 0x000e220000000a00 */
[----:B------:R-:W-:Y:S02]  /*0ad0*/  IMAD.MOV.U32 R10, RZ, RZ, R16 ;  /* 0x000000ffff0a7224 */ /* 0x000fe400078e0010 */
[----:B------:R-:W-:-:S05]  /*0ae0*/  IMAD.MOV.U32 R11, RZ, RZ, R17 ;  /* 0x000000ffff0b7224 */ /* 0x000fca00078e0011 */
[----:B------:R-:W1:Y:S08]  /*0af0*/  LDC R8, c[0x0][0x630] ;  /* 0x00018c00ff087b82 */ /* 0x000e700000000800 */
[----:B------:R-:W2:Y:S01]  /*0b00*/  LDC.64 R26, c[0x0][0x620] ;  /* 0x00018800ff1a7b82 */ /* 0x000ea20000000a00 */
[----:B0-----:R-:W-:-:S04]  /*0b10*/  ISETP.NE.U32.AND P0, PT, R24, RZ, PT ;  /* 0x000000ff1800720c */ /* 0x001fc80003f05070 */
[----:B------:R-:W-:-:S13]  /*0b20*/  ISETP.NE.AND.EX P0, PT, R25, RZ, PT, P0 ;  /* 0x000000ff1900720c */ /* 0x000fda0003f05300 */
[----:B-12---:R-:W-:Y:S05]  /*0b30*/  @!P0 BRA `(.L_x_9) ;  /* 0x0000000000288947 */ /* 0x006fea0003800000 */
[----:B------:R-:W0:Y:S02]  /*0b40*/  LDC R3, c[0x0][0x634] ;  /* 0x00018d00ff037b82 */ /* 0x000e240000000800 */
[----:B0-----:R-:W-:-:S05]  /*0b50*/  IADD3 R3, P0, R16, R3, RZ ;  /* 0x0000000310037210 */ /* 0x001fca0007f1e0ff */
[----:B------:R-:W-:-:S04]  /*0b60*/  IMAD.X R21, RZ, RZ, R17, P0 ;  /* 0x000000ffff157224 */ /* 0x000fc800000e0611 */
[----:B------:R-:W-:-:S04]  /*0b70*/  IMAD.WIDE.U32 R10, R21, R24, RZ ;  /* 0x00000018150a7225 */ /* 0x000fc800078e00ff */
[----:B------:R-:W-:-:S04]  /*0b80*/  IMAD.WIDE.U32 R12, P0, R3, R25, R10 ;  /* 0x00000019030c7225 */ /* 0x000fc8000780000a */
[----:B------:R-:W-:-:S04]  /*0b90*/  IMAD.WIDE.U32 R10, R3, R24, RZ ;  /* 0x00000018030a7225 */ /* 0x000fc800078e00ff */
[----:B------:R-:W-:Y:S01]  /*0ba0*/  IMAD.X R15, RZ, RZ, RZ, P0 ;  /* 0x000000ffff0f7224 */ /* 0x000fe200000e06ff */
[----:B------:R-:W-:Y:S01]  /*0bb0*/  IADD3 RZ, P0, R11, R12, RZ ;  /* 0x0000000c0bff7210 */ /* 0x000fe20007f1e0ff */
[----:B------:R-:W-:-:S04]  /*0bc0*/  IMAD.MOV.U32 R14, RZ, RZ, R13 ;  /* 0x000000ffff0e7224 */ /* 0x000fc800078e000d */
[----:B------:R-:W-:-:S08]  /*0bd0*/  IMAD.WIDE.U32.X R10, R21, R25, R14, P0 ;  /* 0x00000019150a7225 */ /* 0x000fd000000e040e */
.L_x_9:
[----:B------:R-:W0:Y:S01]  /*0be0*/  LDC.64 R30, c[0x0][0x640] ;  /* 0x00019000ff1e7b82 */ /* 0x000e220000000a00 */
[-CC-:B------:R-:W-:Y:S01]  /*0bf0*/  SHF.R.U64 R101, R10, R8.reuse, R11.reuse ;  /* 0x000000080a657219 */ /* 0x180fe2000000120b */
[----:B------:R-:W-:Y:S01]  /*0c00*/  IMAD R29, R9, R23, R4 ;  /* 0x00000017091d7224 */ /* 0x000fe200078e0204 */
[----:B------:R-:W-:Y:S01]  /*0c10*/  SHF.R.U32.HI R3, RZ, R8, R11 ;  /* 0x00000008ff037219 */ /* 0x000fe2000001160b */
[----:B------:R-:W-:Y:S01]  /*0c20*/  IMAD.MOV.U32 R23, RZ, RZ, 0x1 ;  /* 0x00000001ff177424 */ /* 0x000fe200078e00ff */
[----:B------:R-:W-:-:S03]  /*0c30*/  IADD3 R5, P0, RZ, -R101, RZ ;  /* 0x80000065ff057210 */ /* 0x000fc60007f1e0ff */
[----:B------:R-:W1:Y:S02]  /*0c40*/  LDC R12, c[0x0][0x618] ;  /* 0x00018600ff0c7b82 */ /* 0x000e640000000800 */
[----:B------:R-:W-:Y:S02]  /*0c50*/  IMAD.X R3, RZ, RZ, ~R3, P0 ;  /* 0x000000ffff037224 */ /* 0x000fe400000e0e03 */
[----:B------:R-:W-:-:S04]  /*0c60*/  IMAD.WIDE.U32 R10, R5, R26, R16 ;  /* 0x0000001a050a7225 */ /* 0x000fc800078e0010 */
[----:B------:R-:W2:Y:S01]  /*0c70*/  LDC R20, c[0x0][0x608] ;  /* 0x00018200ff147b82 */ /* 0x000ea20000000800 */
[----:B------:R-:W-:Y:S02]  /*0c80*/  IMAD R8, R3, R26, RZ ;  /* 0x0000001a03087224 */ /* 0x000fe400078e02ff */
[----:B------:R-:W-:Y:S02]  /*0c90*/  IMAD.MOV.U32 R3, RZ, RZ, -0x1 ;  /* 0xffffffffff037424 */ /* 0x000fe400078e00ff */
[----:B------:R-:W-:-:S03]  /*0ca0*/  IMAD R5, R5, R27, R8 ;  /* 0x0000001b05057224 */ /* 0x000fc600078e0208 */
[----:B------:R-:W3:Y:S01]  /*0cb0*/  LDC R28, c[0x0][0x658] ;  /* 0x00019600ff1c7b82 */ /* 0x000ee20000000800 */
[----:B------:R-:W-:Y:S01]  /*0cc0*/  IMAD.IADD R5, R11, 0x1, R5 ;  /* 0x000000010b057824 */ /* 0x000fe200078e0205 */
[----:B0-----:R-:W-:-:S04]  /*0cd0*/  ISETP.NE.U32.AND P0, PT, R30, RZ, PT ;  /* 0x000000ff1e00720c */ /* 0x001fc80003f05070 */
[----:B------:R-:W-:Y:S02]  /*0ce0*/  ISETP.NE.AND.EX P0, PT, R31, RZ, PT, P0 ;  /* 0x000000ff1f00720c */ /* 0x000fe40003f05300 */
[----:B------:R-:W0:Y:S01]  /*0cf0*/  LDC R24, c[0x0][0x600] ;  /* 0x00018000ff187b82 */ /* 0x000e220000000800 */
[-CC-:B-1----:R-:W-:Y:S02]  /*0d00*/  SHF.R.U64 R14, R10, R12.reuse, R5.reuse ;  /* 0x0000000c0a0e7219 */ /* 0x182fe40000001205 */
[----:B------:R-:W-:-:S05]  /*0d10*/  SHF.R.U32.HI R5, RZ, R12, R5 ;  /* 0x0000000cff057219 */ /* 0x000fca0000011605 */
[----:B------:R-:W1:Y:S01]  /*0d20*/  LDC R15, c[0x0][0x648] ;  /* 0x00019200ff0f7b82 */ /* 0x000e620000000800 */
[-CC-:B--2---:R-:W-:Y:S02]  /*0d30*/  SHF.R.U64 R27, R14, R20.reuse, R5.reuse ;  /* 0x000000140e1b7219 */ /* 0x184fe40000001205 */
[----:B------:R-:W-:-:S05]  /*0d40*/  SHF.R.U32.HI R5, RZ, R20, R5 ;  /* 0x00000014ff057219 */ /* 0x000fca0000011605 */
[----:B------:R-:W2:Y:S01]  /*0d50*/  LDC R21, c[0x0][0x638] ;  /* 0x00018e00ff157b82 */ /* 0x000ea20000000800 */
[-CC-:B---3--:R-:W-:Y:S02]  /*0d60*/  SHF.R.U64 R20, R27, R28.reuse, R5.reuse ;  /* 0x0000001c1b147219 */ /* 0x188fe40000001205 */
[-C--:B------:R-:W-:Y:S02]  /*0d70*/  SHF.L.U32 R3, R3, R28.reuse, RZ ;  /* 0x0000001c03037219 */ /* 0x080fe400000006ff */
[----:B------:R-:W-:Y:S01]  /*0d80*/  SHF.R.U32.HI R5, RZ, R28, R5 ;  /* 0x0000001cff057219 */ /* 0x000fe20000011605 */
[----:B------:R-:W-:Y:S01]  /*0d90*/  IMAD.MOV.U32 R4, RZ, RZ, R20 ;  /* 0x000000ffff047224 */ /* 0x000fe200078e0014 */
[----:B------:R-:W-:Y:S01]  /*0da0*/  LOP3.LUT R12, RZ, R3, RZ, 0x33, !PT ;  /* 0x00000003ff0c7212 */ /* 0x000fe200078e33ff */
[----:B------:R-:W3:Y:S01]  /*0db0*/  LDC R25, c[0x0][0x610] ;  /* 0x00018400ff197b82 */ /* 0x000ee20000000800 */
[----:B------:R-:W-:Y:S05]  /*0dc0*/  @!P0 BRA `(.L_x_10) ;  /* 0x0000000000288947 */ /* 0x000fea0003800000 */
[----:B------:R-:W4:Y:S02]  /*0dd0*/  LDC R3, c[0x0][0x64c] ;  /* 0x00019300ff037b82 */ /* 0x000f240000000800 */
[----:B----4-:R-:W-:-:S05]  /*0de0*/  IADD3 R3, P0, R20, R3, RZ ;  /* 0x0000000314037210 */ /* 0x010fca0007f1e0ff */
        /* <DEDUP_REMOVED lines=8> */
.L_x_10:
[----:B-1----:R-:W-:Y:S01]  /*0e70*/  SHF.R.U64 R4, R4, R15, R5 ;  /* 0x0000000f04047219 */ /* 0x002fe20000001205 */
[----:B0-----:R-:W-:Y:S01]  /*0e80*/  VIADD R5, R24, 0xffffffff ;  /* 0xffffffff18057836 */ /* 0x001fe20000000000 */
[----:B------:R-:W-:Y:S02]  /*0e90*/  SHF.L.U32 R3, R23, R28, RZ ;  /* 0x0000001c17037219 */ /* 0x000fe400000006ff */
[----:B------:R-:W-:Y:S01]  /*0ea0*/  LOP3.LUT R12, R27, R12, RZ, 0xc0, !PT ;  /* 0x0000000c1b0c7212 */ /* 0x000fe200078ec0ff */
[----:B------:R-:W-:Y:S01]  /*0eb0*/  IMAD.MOV R8, RZ, RZ, -R4 ;  /* 0x000000ffff087224 */ /* 0x000fe200078e0a04 */
[----:B------:R-:W-:Y:S02]  /*0ec0*/  SEL R6, R6, R29, !P1 ;  /* 0x0000001d06067207 */ /* 0x000fe40004800000 */
[----:B------:R-:W-:Y:S01]  /*0ed0*/  LOP3.LUT R5, R14, R5, RZ, 0xc0, !PT ;  /* 0x000000050e057212 */ /* 0x000fe200078ec0ff */
[----:B------:R-:W-:Y:S02]  /*0ee0*/  IMAD R9, R3, R4, R12 ;  /* 0x0000000403097224 */ /* 0x000fe400078e020c */
[----:B--2---:R-:W-:-:S02]  /*0ef0*/  IMAD R3, R8, R21, R20 ;  /* 0x0000001508037224 */ /* 0x004fc400078e0214 */
[----:B---3--:R-:W-:Y:S02]  /*0f00*/  IMAD R6, R9, R25, R6 ;  /* 0x0000001909067224 */ /* 0x008fe400078e0206 */
[----:B------:R-:W-:Y:S02]  /*0f10*/  IMAD R103, R3, R24, R5 ;  /* 0x0000001803677224 */ /* 0x000fe400078e0205 */
[----:B------:R-:W-:-:S03]  /*0f20*/  IMAD.MOV.U32 R4, RZ, RZ, 0x1 ;  /* 0x00000001ff047424 */ /* 0x000fc600078e00ff */
[----:B------:R-:W-:Y:S02]  /*0f30*/  SEL R100, R103, R6, !P1 ;  /* 0x0000000667647207 */ /* 0x000fe40004800000 */
[----:B------:R-:W-:Y:S02]  /*0f40*/  PRMT R3, R4, 0x7610, R3 ;  /* 0x0000761004037816 */ /* 0x000fe40000000003 */
[----:B------:R-:W-:-:S07]  /*0f50*/  SEL R103, R6, R103, !P1 ;  /* 0x0000006706677207 */ /* 0x000fce0004800000 */
.L_x_8:
[----:B------:R-:W-:-:S08]  /*0f60*/  NOP ;  /* 0x0000000000007918 */ /* 0x000fd00000000000 */
[----:B------:R-:W0:Y:S02]  /*0f70*/  USETMAXREG.TRY_ALLOC.CTAPOOL UP0, 0xe8 ;  /* 0x000000e8000079c8 */ /* 0x000e240008000600 */
[----:B0-----:R-:W-:-:S13]  /*0f80*/  PLOP3.LUT P0, PT, PT, PT, UP0, 0x80, 0x0 ;  /* 0x000000000000781c */ /* 0x001fda0003f0f008 */
[----:B------:R-:W-:Y:S05]  /*0f90*/  @!P0 BRA `(.L_x_8) ;  /* 0xfffffffc00f08947 */ /* 0x000fea000383ffff */
[----:B------:R-:W-:Y:S01]  /*0fa0*/  ULDC.64 UR4, c[0x0][0x598] ;  /* 0x0001660000047ab9 */ /* 0x000fe20000000a00 */
[----:B------:R-:W-:Y:S01]  /*0fb0*/  ULDC.64 UR38, c[0x0][0x208] ;  /* 0x0000820000267ab9 */ /* 0x000fe20000000a00 */
[----:B------:R-:W-:-:S04]  /*0fc0*/  ISETP.NE.U32.AND P0, PT, RZ, UR4, PT ;  /* 0x00000004ff007c0c */ /* 0x000fc8000bf05070 */
[----:B------:R-:W-:-:S13]  /*0fd0*/  ISETP.NE.AND.EX P0, PT, RZ, UR5, PT, P0 ;  /* 0x00000005ff007c0c */ /* 0x000fda000bf05300 */
[----:B------:R-:W-:Y:S05]  /*0fe0*/  @!P0 BRA `(.L_x_11) ;  /* 0x00000000001c8947 */ /* 0x000fea0003800000 */
[----:B------:R-:W0:Y:S02]  /*0ff0*/  LDC.64 R4, c[0x0][0x598] ;  /* 0x00016600ff047b82 */ /* 0x000e240000000a00 */
[----:B0-----:R-:W2:Y:S02]  /*1000*/  LDG.E.64 R4, desc[UR38][R4.64] ;  /* 0x0000002604047981 */ /* 0x001ea4000c1e1b00 */
[----:B--2---:R-:W-:-:S04]  /*1010*/  ISETP.NE.U32.AND P0, PT, R4, RZ, PT ;  /* 0x000000ff0400720c */ /* 0x004fc80003f05070 */
[----:B------:R-:W-:-:S13]  /*1020*/  ISETP.NE.AND.EX P0, PT, R5, RZ, PT, P0 ;  /* 0x000000ff0500720c */ /* 0x000fda0003f05300 */
[----:B------:R-:W-:Y:S05]  /*1030*/  @!P0 BRA `(.L_x_11) ;  /* 0x0000000000088947 */ /* 0x000fea0003800000 */
[----:B------:R0:W5:Y:S01]  /*1040*/  LD.E R23, desc[UR38][R4.64] ;  /* 0x0000002604177980 */ /* 0x000162000c101900 */
[----:B------:R-:W-:Y:S05]  /*1050*/  BRA `(.L_x_12) ;  /* 0x0000000000247947 */ /* 0x000fea0003800000 */
.L_x_11:
[----:B------:R-:W-:Y:S02]  /*1060*/  ULDC.64 UR4, c[0x0][0x588] ;  /* 0x0001620000047ab9 */ /* 0x000fe40000000a00 */
[----:B------:R-:W-:-:S04]  /*1070*/  ISETP.NE.U32.AND P0, PT, RZ, UR4, PT ;  /* 0x00000004ff007c0c */ /* 0x000fc8000bf05070 */
[----:B------:R-:W-:-:S13]  /*1080*/  ISETP.NE.AND.EX P0, PT, RZ, UR5, PT, P0 ;  /* 0x00000005ff007c0c */ /* 0x000fda000bf05300 */
[----:B------:R-:W-:Y:S05]  /*1090*/  @!P0 BRA `(.L_x_13) ;  /* 0x00000000000c8947 */ /* 0x000fea0003800000 */
[----:B------:R-:W0:Y:S02]  /*10a0*/  LDC.64 R4, c[0x0][0x588] ;  /* 0x00016200ff047b82 */ /* 0x000e240000000a00 */
[----:B0-----:R1:W5:Y:S01]  /*10b0*/  LDG.E R23, desc[UR38][R4.64] ;  /* 0x0000002604177981 */ /* 0x001362000c1e1900 */
[----:B------:R-:W-:Y:S05]  /*10c0*/  BRA `(.L_x_12) ;  /* 0x0000000000087947 */ /* 0x000fea0003800000 */
.L_x_13:
[----:B------:R-:W-:Y:S02]  /*10d0*/  ULDC UR4, c[0x0][0x580] ;  /* 0x0001600000047ab9 */ /* 0x000fe40000000800 */
[----:B------:R-:W-:-:S07]  /*10e0*/  IMAD.U32 R23, RZ, RZ, UR4 ;  /* 0x00000004ff177e24 */ /* 0x000fce000f8e00ff */
.L_x_12:
[----:B------:R-:W-:Y:S02]  /*10f0*/  ULDC.64 UR4, c[0x0][0x5a0] ;  /* 0x0001680000047ab9 */ /* 0x000fe40000000a00 */
[----:B------:R-:W-:-:S04]  /*1100*/  ISETP.NE.U32.AND P0, PT, RZ, UR4, PT ;  /* 0x00000004ff007c0c */ /* 0x000fc8000bf05070 */
[----:B------:R-:W-:-:S13]  /*1110*/  ISETP.NE.AND.EX P0, PT, RZ, UR5, PT, P0 ;  /* 0x00000005ff007c0c */ /* 0x000fda000bf05300 */
[----:B------:R-:W-:Y:S05]  /*1120*/  @!P0 BRA `(.L_x_14) ;  /* 0x00000000001c8947 */ /* 0x000fea0003800000 */
[----:B01----:R-:W0:Y:S02]  /*1130*/  LDC.64 R4, c[0x0][0x5a0] ;  /* 0x00016800ff047b82 */ /* 0x003e240000000a00 */
[----:B0-----:R-:W2:Y:S02]  /*1140*/  LDG.E.64 R4, desc[UR38][R4.64] ;  /* 0x0000002604047981 */ /* 0x001ea4000c1e1b00 */
[----:B--2---:R-:W-:-:S04]  /*1150*/  ISETP.NE.U32.AND P0, PT, R4, RZ, PT ;  /* 0x000000ff0400720c */ /* 0x004fc80003f05070 */
[----:B------:R-:W-:-:S13]  /*1160*/  ISETP.NE.AND.EX P0, PT, R5, RZ, PT, P0 ;  /* 0x000000ff0500720c */ /* 0x000fda0003f05300 */
[----:B------:R-:W-:Y:S05]  /*1170*/  @!P0 BRA `(.L_x_14) ;  /* 0x0000000000088947 */ /* 0x000fea0003800000 */
[----:B------:R0:W5:Y:S01]  /*1180*/  LD.E R90, desc[UR38][R4.64] ;  /* 0x00000026045a7980 */ /* 0x000162000c101900 */
[----:B------:R-:W-:Y:S05]  /*1190*/  BRA `(.L_x_15) ;  /* 0x0000000000247947 */ /* 0x000fea0003800000 */
.L_x_14:
[----:B------:R-:W-:Y:S02]  /*11a0*/  ULDC.64 UR4, c[0x0][0x590] ;  /* 0x0001640000047ab9 */ /* 0x000fe40000000a00 */
[----:B------:R-:W-:-:S04]  /*11b0*/  ISETP.NE.U32.AND P0, PT, RZ, UR4, PT ;  /* 0x00000004ff007c0c */ /* 0x000fc8000bf05070 */
[----:B------:R-:W-:-:S13]  /*11c0*/  ISETP.NE.AND.EX P0, PT, RZ, UR5, PT, P0 ;  /* 0x00000005ff007c0c */ /* 0x000fda000bf05300 */
[----:B------:R-:W-:Y:S05]  /*11d0*/  @!P0 BRA `(.L_x_16) ;  /* 0x00000000000c8947 */ /* 0x000fea0003800000 */
[----:B------:R-:W2:Y:S02]  /*11e0*/  LDC.64 R90, c[0x0][0x590] ;  /* 0x00016400ff5a7b82 */ /* 0x000ea40000000a00 */
[----:B--2---:R2:W5:Y:S01]  /*11f0*/  LDG.E R90, desc[UR38][R90.64] ;  /* 0x000000265a5a7981 */ /* 0x004562000c1e1900 */
[----:B------:R-:W-:Y:S05]  /*1200*/  BRA `(.L_x_15) ;  /* 0x0000000000087947 */ /* 0x000fea0003800000 */
.L_x_16:
[----:B------:R-:W-:Y:S02]  /*1210*/  ULDC UR4, c[0x0][0x584] ;  /* 0x0001610000047ab9 */ /* 0x000fe40000000800 */
[----:B------:R-:W-:-:S07]  /*1220*/  IMAD.U32 R90, RZ, RZ, UR4 ;  /* 0x00000004ff5a7e24 */ /* 0x000fce000f8e00ff */
.L_x_15:
[----:B------:R-:W-:-:S13]  /*1230*/  LOP3.LUT P0, RZ, R3, 0xff, RZ, 0xc0, !PT ;  /* 0x000000ff03ff7812 */ /* 0x000fda000780c0ff */
[----:B------:R-:W-:Y:S05]  /*1240*/  @!P0 EXIT ;  /* 0x000000000000894d */ /* 0x000fea0003800000 */
[----:B------:R-:W3:Y:S01]  /*1250*/  LDC R93, c[0x0][0x658] ;  /* 0x00019600ff5d7b82 */ /* 0x000ee20000000800 */
[----:B------:R-:W-:Y:S01]  /*1260*/  LOP3.LUT R7, R7, 0x1, RZ, 0xc0, !PT ;  /* 0x0000000107077812 */ /* 0x000fe200078ec0ff */
[----:B------:R-:W-:Y:S01]  /*1270*/  ULDC.64 UR6, c[0x0][0x288] ;  /* 0x0000a20000067ab9 */ /* 0x000fe20000000a00 */
[----:B------:R-:W-:Y:S01]  /*1280*/  SHF.R.U32.HI R3, RZ, 0x2, R95 ;  /* 0x00000002ff037819 */ /* 0x000fe2000001165f */
[----:B------:R-:W-:Y:S01]  /*1290*/  UIADD3 UR4, UR7, 0x3f, URZ ;  /* 0x0000003f07047890 */ /* 0x000fe2000fffe03f */
[----:B------:R-:W-:Y:S01]  /*12a0*/  SHF.R.U32.HI R0, RZ, 0x1, R0 ;  /* 0x00000001ff007819 */ /* 0x000fe20000011600 */
[----:B------:R-:W-:Y:S01]  /*12b0*/  IMAD.SHL.U32 R88, R7, 0x40, RZ ;  /* 0x0000004007587824 */ /* 0x000fe200078e00ff */
[----:B------:R-:W-:Y:S01]  /*12c0*/  LOP3.LUT R3, R3, 0x7, RZ, 0xc0, !PT ;  /* 0x0000000703037812 */ /* 0x000fe200078ec0ff */
[----:B------:R-:W4:Y:S01]  /*12d0*/  LDC.64 R8, c[0x0][0x5c8] ;  /* 0x00017200ff087b82 */ /* 0x000f220000000a00 */
[----:B------:R-:W-:Y:S01]  /*12e0*/  USHF.R.S32.HI UR5, URZ, 0x1f, UR4 ;  /* 0x0000001f3f057899 */ /* 0x000fe20008011404 */
[----:B------:R-:W-:Y:S01]  /*12f0*/  LOP3.LUT R0, R0, 0x30, RZ, 0xc0, !PT ;  /* 0x0000003000007812 */ /* 0x000fe200078ec0ff */
[----:B------:R-:W-:Y:S01]  /*1300*/  IMAD.MOV.U32 R6, RZ, RZ, 0x1 ;  /* 0x00000001ff067424 */ /* 0x000fe200078e00ff */
[--C-:B------:R-:W-:Y:S01]  /*1310*/  LOP3.LUT R88, R88, 0x40, R3.reuse, 0xe2, !PT ;  /* 0x0000004058587812 */ /* 0x100fe200078ee203 */
[----:B------:R-:W-:Y:S01]  /*1320*/  ULEA.HI UR5, UR5, UR4, URZ, 0x6 ;  /* 0x0000000405057291 */ /* 0x000fe2000f8f303f */
[-C--:B01----:R-:W-:Y:S01]  /*1330*/  IADD3 R4, RZ, -R0.reuse, -R3 ;  /* 0x80000000ff047210 */ /* 0x083fe20007ffe803 */
[----:B------:R-:W-:Y:S01]  /*1340*/  IMAD.U32 R5, RZ, RZ, UR6 ;  /* 0x00000006ff057e24 */ /* 0x000fe2000f8e00ff */
[----:B------:R-:W0:Y:S01]  /*1350*/  LDC R97, c[0x0][0x600] ;  /* 0x00018000ff617b82 */ /* 0x000e220000000800 */
[----:B------:R-:W-:Y:S01]  /*1360*/  LOP3.LUT R88, R88, R0, RZ, 0xfc, !PT ;  /* 0x0000000058587212 */ /* 0x000fe200078efcff */
[----:B------:R-:W-:Y:S01]  /*1370*/  IMAD.MOV.U32 R0, RZ, RZ, -0x1 ;  /* 0xffffffffff007424 */ /* 0x000fe200078e00ff */
[----:B------:R-:W-:Y:S01]  /*1380*/  USHF.R.S32.HI UR43, URZ, 0x6, UR5 ;  /* 0x000000063f2b7899 */ /* 0x000fe20008011405 */
[----:B------:R-:W-:Y:S01]  /*1390*/  LOP3.LUT R94, R95, 0x3, RZ, 0xc0, !PT ;  /* 0x000000035f5e7812 */ /* 0x000fe200078ec0ff */
[----:B------:R-:W-:Y:S01]  /*13a0*/  IMAD R4, R7, -0x40, R4 ;  /* 0xffffffc007047824 */ /* 0x000fe200078e0204 */
[C---:B------:R-:W-:Y:S01]  /*13b0*/  LOP3.LUT R96, R95.reuse, 0x80, RZ, 0xc0, !PT ;  /* 0x000000805f607812 */ /* 0x040fe200078ec0ff */
[----:B------:R-:W-:Y:S01]  /*13c0*/  UISETP.LT.AND UP0, UPT, UR43, 0x1, UPT ;  /* 0x000000012b00788c */ /* 0x000fe2000bf01270 */
[-C--:B---3--:R-:W-:Y:S01]  /*13d0*/  SHF.L.U32 R0, R0, R93.reuse, RZ ;  /* 0x0000005d00007219 */ /* 0x088fe200000006ff */
[----:B------:R-:W-:Y:S01]  /*13e0*/  ULDC UR4, c[0x0][0x284] ;  /* 0x0000a10000047ab9 */ /* 0x000fe20000000800 */
[----:B------:R-:W-:Y:S01]  /*13f0*/  IMAD R94, R94, -0x2, R5 ;  /* 0xfffffffe5e5e7824 */ /* 0x000fe200078e0205 */
[----:B------:R-:W-:Y:S01]  /*1400*/  USEL UR44, UR43, 0x1, UP0 ;  /* 0x000000012b2c7887 */ /* 0x000fe20008000000 */
[----:B------:R-:W-:Y:S01]  /*1410*/  SHF.L.U32 R93, R6, R93, RZ ;  /* 0x0000005d065d7219 */ /* 0x000fe200000006ff */
[----:B------:R-:W-:Y:S01]  /*1420*/  IMAD.SHL.U32 R95, R95, 0x2, RZ ;  /* 0x000000025f5f7824 */ /* 0x000fe200078e00ff */
[----:B------:R-:W-:Y:S01]  /*1430*/  LOP3.LUT R102, R18, 0x1, RZ, 0xfc, !PT ;  /* 0x0000000112667812 */ /* 0x000fe200078efcff */
[----:B------:R-:W-:Y:S01]  /*1440*/  VIADD R99, R4, UR4 ;  /* 0x0000000404637c36 */ /* 0x000fe20008000000 */
[C---:B----4-:R-:W-:Y:S01]  /*1450*/  SHF.L.U64.HI R92, R8.reuse, 0x3, R9 ;  /* 0x00000003085c7819 */ /* 0x050fe20000010209 */
[----:B--2---:R-:W-:Y:S01]  /*1460*/  IMAD.SHL.U32 R91, R8, 0x8, RZ ;  /* 0x00000008085b7824 */ /* 0x004fe200078e00ff */
[----:B------:R-:W-:Y:S01]  /*1470*/  SHF.R.U32.HI R96, RZ, 0x7, R96 ;  /* 0x00000007ff607819 */ /* 0x000fe20000011660 */
[----:B------:R-:W-:Y:S01]  /*1480*/  IMAD.MOV.U32 R89, RZ, RZ, RZ ;  /* 0x000000ffff597224 */ /* 0x000fe200078e00ff */
[----:B------:R-:W-:Y:S01]  /*1490*/  LOP3.LUT R98, RZ, R0, RZ, 0x33, !PT ;  /* 0x00000000ff627212 */ /* 0x000fe200078e33ff */
[----:B------:R-:W-:Y:S01]  /*14a0*/  UIADD3 UR44, UR43, -UR44, URZ ;  /* 0x8000002c2b2c7290 */ /* 0x000fe2000fffe03f */
[----:B------:R-:W-:Y:S01]  /*14b0*/  UMOV UR40, URZ ;  /* 0x0000003f00287c82 */ /* 0x000fe20008000000 */
[----:B0-----:R-:W-:Y:S01]  /*14c0*/  VIADD R97, R97, 0xffffffff ;  /* 0xffffffff61617836 */ /* 0x001fe20000000000 */
[----:B------:R-:W-:-:S09]  /*14d0*/  UMOV UR41, URZ ;  /* 0x0000003f00297c82 */ /* 0x000fd20008000000 */
.L_x_164:
[----:B0-----:R-:W0:Y:S01]  /*14e0*/  SHFL.IDX PT, R0, R96, RZ, 0x1f ;  /* 0x00001fff60007589 */ /* 0x001e2200000e0000 */
[----:B-1----:R-:W1:Y:S01]  /*14f0*/  S2UR UR7, SR_CgaCtaId ;  /* 0x00000000000779c3 */ /* 0x002e620000008800 */
[----:B------:R-:W-:Y:S01]  /*1500*/  UMOV UR6, 0x400 ;  /* 0x0000040000067882 */ /* 0x000fe20000000000 */
[----:B0-----:R-:W-:Y:S01]  /*1510*/  R2UR UR4, R0 ;  /* 0x00000000000472ca */ /* 0x001fe200000e0000 */
[----:B-1----:R-:W-:-:S12]  /*1520*/  ULEA UR6, UR7, UR6, 0x18 ;  /* 0x0000000607067291 */ /* 0x002fd8000f8ec03f */
[----:B------:R-:W-:-:S04]  /*1530*/  ULEA.HI UR5, UR4, UR4, URZ, 0x1 ;  /* 0x0000000404057291 */ /* 0x000fc8000f8f083f */
[----:B------:R-:W-:-:S04]  /*1540*/  ULOP3.LUT UR5, UR5, 0x7fffe, URZ, 0xc0, !UPT ;  /* 0x0007fffe05057892 */ /* 0x000fc8000f8ec03f */
[----:B------:R-:W-:-:S03]  /*1550*/  UIADD3 UR5, UR4, -UR5, URZ ;  /* 0x8000000504057290 */ /* 0x000fc6000fffe03f */
[----:B------:R-:W-:Y:S01]  /*1560*/  ULDC UR4, c[0x0][0x28c] ;  /* 0x0000a30000047ab9 */ /* 0x000fe20000000800 */
[----:B------:R-:W-:Y:S01]  /*1570*/  ULEA UR5, UR5, UR6, 0xd ;  /* 0x0000000605057291 */ /* 0x000fe2000f8e683f */
[----:B------:R-:W-:-:S03]  /*1580*/  ISETP.LT.AND P0, PT, RZ, UR4, PT ;  /* 0x00000004ff007c0c */ /* 0x000fc6000bf01270 */
[----:B------:R-:W-:-:S04]  /*1590*/  UIADD3 UR5, UR5, 0x180, URZ ;  /* 0x0000018005057890 */ /* 0x000fc8000fffe03f */
[----:B------:R-:W-:-:S04]  /*15a0*/  USHF.R.U32.HI UR5, URZ, 0x4, UR5 ;  /* 0x000000043f057899 */ /* 0x000fc80008011605 */
[----:B------:R-:W-:-:S04]  /*15b0*/  ULOP3.LUT UR5, UR5, 0x3fff, URZ, 0xc0, !UPT ;  /* 0x00003fff05057892 */ /* 0x000fc8000f8ec03f */
[----:B------:R-:W-:Y:S01]  /*15c0*/  ULOP3.LUT UR45, UR5, 0x10000, URZ, 0xfc, !UPT ;  /* 0x00010000052d7892 */ /* 0x000fe2000f8efc3f */
[----:B--2345:R-:W-:Y:S11]  /*15d0*/  @P0 BRA `(.L_x_17) ;  /* 0x0000000000400947 */ /* 0x03cff60003800000 */
[----:B------:R-:W-:Y:S01]  /*15e0*/  MOV R0, 0x0 ;  /* 0x0000000000007802 */ /* 0x000fe20000000f00 */
[----:B------:R-:W-:Y:S01]  /*15f0*/  ULDC.64 UR4, c[0x4][0x68] ;  /* 0x01001a0000047ab9 */ /* 0x000fe20000000a00 */
[----:B------:R-:W-:Y:S01]  /*1600*/  ULDC.64 UR6, c[0x4][0x8] ;  /* 0x0100020000067ab9 */ /* 0x000fe20000000a00 */
[----:B------:R-:W-:Y:S01]  /*1610*/  IMAD.U32 R4, RZ, RZ, UR4 ;  /* 0x00000004ff047e24 */ /* 0x000fe2000f8e00ff */
[----:B------:R0:W1:Y:S01]  /*1620*/  LDC.64 R14, c[0x4][R0] ;  /* 0x01000000000e7b82 */ /* 0x0000620000000a00 */
[----:B------:R-:W-:Y:S01]  /*1630*/  IMAD.U32 R5, RZ, RZ, UR5 ;  /* 0x00000005ff057e24 */ /* 0x000fe2000f8e00ff */
[----:B------:R-:W-:Y:S01]  /*1640*/  ULDC.64 UR4, c[0x4][0x70] ;  /* 0x01001c0000047ab9 */ /* 0x000fe20000000a00 */
[----:B------:R-:W-:Y:S02]  /*1650*/  IMAD.U32 R10, RZ, RZ, UR6 ;  /* 0x00000006ff0a7e24 */ /* 0x000fe4000f8e00ff */
[----:B------:R-:W-:Y:S02]  /*1660*/  IMAD.U32 R6, RZ, RZ, UR4 ;  /* 0x00000004ff067e24 */ /* 0x000fe4000f8e00ff */
[----:B------:R-:W-:-:S02]  /*1670*/  IMAD.U32 R7, RZ, RZ, UR5 ;  /* 0x00000005ff077e24 */ /* 0x000fc4000f8e00ff */
[----:B------:R-:W-:Y:S02]  /*1680*/  IMAD.U32 R11, RZ, RZ, UR7 ;  /* 0x00000007ff0b7e24 */ /* 0x000fe4000f8e00ff */
[----:B------:R-:W-:Y:S02]  /*1690*/  IMAD.MOV.U32 R8, RZ, RZ, 0x1e1 ;  /* 0x000001e1ff087424 */ /* 0x000fe400078e00ff */
[----:B------:R-:W-:Y:S02]  /*16a0*/  IMAD.MOV.U32 R12, RZ, RZ, 0x1 ;  /* 0x00000001ff0c7424 */ /* 0x000fe400078e00ff */
[----:B0-----:R-:W-:-:S07]  /*16b0*/  IMAD.MOV.U32 R13, RZ, RZ, RZ ;  /* 0x000000ffff0d7224 */ /* 0x001fce00078e00ff */
[----:B------:R-:W-:-:S07]  /*16c0*/  LEPC R20, `(.L_x_17) ;  /* 0x000000001014794e */ /* 0x000fce0000000000 */
[----:B-1---5:R-:W-:Y:S05]  /*16d0*/  CALL.ABS.NOINC R14 ;  /* 0x000000000e007343 */ /* 0x022fea0003c00000 */
.L_x_17:
[----:B------:R-:W-:-:S13]  /*16e0*/  ISETP.NE.AND P0, PT, R102, 0x3, PT ;  /* 0x000000036600780c */ /* 0x000fda0003f05270 */
[----:B------:R-:W-:Y:S05]  /*16f0*/  @!P0 BRA `(.L_x_18) ;  /* 0x0000000000048947 */ /* 0x000fea0003800000 */
[----:B------:R-:W-:Y:S01]  /*1700*/  BPT.TRAP 0x1 ;  /* 0x000000040000795c */ /* 0x000fe20000300000 */
.L_x_18:
[----:B------:R-:W0:Y:S01]  /*1710*/  S2UR UR5, SR_CgaCtaId ;  /* 0x00000000000579c3 */ /* 0x000e220000008800 */
[----:B------:R-:W-:Y:S01]  /*1720*/  UMOV UR4, 0x400 ;  /* 0x0000040000047882 */ /* 0x000fe20000000000 */
[----:B------:R-:W-:Y:S02]  /*1730*/  IMAD.U32 R0, RZ, RZ, UR40 ;  /* 0x00000028ff007e24 */ /* 0x000fe4000f8e00ff */
[----:B------:R-:W-:-:S03]  /*1740*/  IMAD.U32 R3, RZ, RZ, UR41 ;  /* 0x00000029ff037e24 */ /* 0x000fc6000f8e00ff */
[----:B------:R-:W-:Y:S01]  /*1750*/  SHF.L.U32 R0, R0, 0x1f, RZ ;  /* 0x0000001f00007819 */ /* 0x000fe200000006ff */
[----:B0-----:R-:W-:-:S06]  /*1760*/  ULEA UR4, UR5, UR4, 0x18 ;  /* 0x0000000405047291 */ /* 0x001fcc000f8ec03f */
[----:B------:R-:W-:-:S04]  /*1770*/  IMAD.U32 R6, RZ, RZ, UR4 ;  /* 0x00000004ff067e24 */ /* 0x000fc8000f8e00ff */
[----:B------:R-:W-:-:S04]  /*1780*/  IMAD R3, R3, 0x8, R6 ;  /* 0x0000000803037824 */ /* 0x000fc800078e0206 */
[----:B------:R0:W1:Y:S01]  /*1790*/  SYNCS.PHASECHK.TRANS64.TRYWAIT P1, [R3+URZ], R0 ;  /* 0x00000000030075a7 */ /* 0x000062000802017f */
[----:B------:R-:W-:Y:S05]  /*17a0*/  @!P0 BRA `(.L_x_19) ;  /* 0x0000000000048947 */ /* 0x000fea0003800000 */
[----:B------:R-:W-:Y:S01]  /*17b0*/  BPT.TRAP 0x1 ;  /* 0x000000040000795c */ /* 0x000fe20000300000 */
.L_x_19:
[----:B------:R-:W-:-:S05]  /*17c0*/  IMAD.U32 R4, RZ, RZ, UR44 ;  /* 0x0000002cff047e24 */ /* 0x000fca000f8e00ff */
[----:B------:R-:W-:Y:S01]  /*17d0*/  ISETP.GE.AND P2, PT, R4, 0x1, PT ;  /* 0x000000010400780c */ /* 0x000fe20003f46270 */
[----:B-1----:R-:W-:-:S12]  /*17e0*/  @P1 BRA `(.L_x_20) ;  /* 0x0000000000081947 */ /* 0x002fd80003800000 */
[----:B------:R-:W1:Y:S02]  /*17f0*/  SYNCS.PHASECHK.TRANS64.TRYWAIT P1, [R3+URZ], R0 ;  /* 0x00000000030075a7 */ /* 0x000e64000802017f */
[----:B-1----:R-:W-:Y:S05]  /*1800*/  @!P1 BRA `(.L_x_21) ;  /* 0x00000068006c9947 */ /* 0x002fea0003800000 */
.L_x_20:
[----:B------:R-:W-:Y:S05]  /*1810*/  WARPSYNC.ALL ;  /* 0x0000000000007948 */ /* 0x000fea0003800000 */
[----:B------:R-:W-:Y:S01]  /*1820*/  R2UR UR4, R6 ;  /* 0x00000000060472ca */ /* 0x000fe200000e0000 */
[----:B------:R-:W-:Y:S01]  /*1830*/  ULEA UR5, UR41, UR45, 0xa ;  /* 0x0000002d29057291 */ /* 0x000fe2000f8e503f */
[----:B------:R-:W-:Y:S01]  /*1840*/  WARPGROUP.ARRIVE ;  /* 0x00000000000079c5 */ /* 0x000fe20000000000 */
[----:B------:R-:W-:Y:S01]  /*1850*/  UMOV UR9, 0x40000040 ;  /* 0x4000004000097882 */ /* 0x000fe20000000000 */
[----:B------:R-:W-:-:S04]  /*1860*/  UMOV UR11, 0x40000040 ;  /* 0x40000040000b7882 */ /* 0x000fc80000000000 */
[----:B------:R-:W-:-:S05]  /*1870*/  UMOV UR8, UR5 ;  /* 0x0000000500087c82 */ /* 0x000fca0008000000 */
[----:B------:R-:W-:-:S04]  /*1880*/  UIADD3 UR4, UR4, 0x1c180, URZ ;  /* 0x0001c18004047890 */ /* 0x000fc8000fffe03f */
[----:B------:R-:W-:-:S04]  /*1890*/  USHF.R.U32.HI UR4, URZ, 0x4, UR4 ;  /* 0x000000043f047899 */ /* 0x000fc80008011604 */
[----:B------:R-:W-:-:S04]  /*18a0*/  ULOP3.LUT UR4, UR4, 0x3fff, URZ, 0xc0, !UPT ;  /* 0x00003fff04047892 */ /* 0x000fc8000f8ec03f */
[----:B------:R-:W-:-:S04]  /*18b0*/  ULOP3.LUT UR4, UR4, 0x2000000, URZ, 0xfc, !UPT ;  /* 0x0200000004047892 */ /* 0x000fc8000f8efc3f */
[----:B------:R-:W-:-:S07]  /*18c0*/  ULEA UR6, UR41, UR4, 0xa ;  /* 0x0000000429067291 */ /* 0x000fce000f8e503f */
[----:B------:R-:W-:Y:S02]  /*18d0*/  UMOV UR10, UR6 ;  /* 0x00000006000a7c82 */ /* 0x000fe40008000000 */
[----:B------:R-:W-:Y:S01]  /*18e0*/  HGMMA.64x128x16.F32 R24, gdesc[UR8].tnspB, RZ, !UPT, gsb0 ;  /* 0x41e00000081879f0 */ /* 0x000fe2000c0008ff */
[----:B------:R-:W-:Y:S02]  /*18f0*/  UIADD3 UR8, UR5, 0x2, URZ ;  /* 0x0000000205087890 */ /* 0x000fe4000fffe03f */
[----:B------:R-:W-:Y:S01]  /*1900*/  UIADD3 UR10, UR6, 0x80, URZ ;  /* 0x00000080060a7890 */ /* 0x000fe2000fffe03f */
[----:B------:R-:W-:Y:S01]  /*1910*/  UMOV UR9, 0x40000040 ;  /* 0x4000004000097882 */ /* 0x000fe20000000000 */
[----:B------:R-:W-:Y:S01]  /*1920*/  UMOV UR11, 0x40000040 ;  /* 0x40000040000b7882 */ /* 0x000fe20000000000 */
[----:B------:R-:W-:Y:S02]  /*1930*/  WARPGROUP.DEPBAR.LE gsb0, 0x0 ;  /* 0x00008000000079c5 */ /* 0x000fe40000010000 */
[----:B------:R-:W-:-:S06]  /*1940*/  WARPGROUP.ARRIVE ;  /* 0x00000000000079c5 */ /* 0x000fcc0000000000 */
[----:B------:R-:W-:Y:S01]  /*1950*/  HGMMA.64x128x16.F32 R24, gdesc[UR8].tnspB, R24, gsb0 ;  /* 0x41e00000081879f0 */ /* 0x000fe20008000818 */
        /* <DEDUP_REMOVED lines=13> */
[----:B------:R-:W-:Y:S03]  /*1a30*/  HGMMA.64x128x16.F32 R24, gdesc[UR8].tnspB, R24, gsb0 ;  /* 0x41e00000081879f0 */ /* 0x000fe60008000818 */
[----:B------:R-:W-:Y:S02]  /*1a40*/  WARPGROUP.DEPBAR.LE gsb0, 0x0 ;  /* 0x00008000000079c5 */ /* 0x000fe40000010000 */
[----:B------:R-:W-:Y:S05]  /*1a50*/  @!P2 BRA `(.L_x_22) ;  /* 0x000000040028a947 */ /* 0x000fea0003800000 */
[----:B------:R-:W-:Y:S01]  /*1a60*/  UIADD3 UR5, UR41, 0x1, URZ ;  /* 0x0000000129057890 */ /* 0x000fe2000fffe03f */
[----:B01----:R-:W-:Y:S02]  /*1a70*/  IMAD.U32 R0, RZ, RZ, UR44 ;  /* 0x0000002cff007e24 */ /* 0x003fe4000f8e00ff */
[----:B------:R-:W-:Y:S01]  /*1a80*/  IMAD.U32 R3, RZ, RZ, UR41 ;  /* 0x00000029ff037e24 */ /* 0x000fe2000f8e00ff */
[----:B------:R-:W-:-:S04]  /*1a90*/  UISETP.NE.AND UP0, UPT, UR5, 0x7, UPT ;  /* 0x000000070500788c */ /* 0x000fc8000bf05270 */
[----:B------:R-:W-:Y:S02]  /*1aa0*/  USEL UR6, URZ, 0x1, UP0 ;  /* 0x000000013f067887 */ /* 0x000fe40008000000 */
[----:B------:R-:W-:Y:S02]  /*1ab0*/  USEL UR5, UR5, URZ, UP0 ;  /* 0x0000003f05057287 */ /* 0x000fe40008000000 */
[----:B------:R-:W-:-:S06]  /*1ac0*/  ULOP3.LUT UR6, UR40, UR6, URZ, 0x3c, !UPT ;  /* 0x0000000628067292 */ /* 0x000fcc000f8e3c3f */
[----:B------:R-:W-:-:S07]  /*1ad0*/  IMAD.U32 R7, RZ, RZ, UR6 ;  /* 0x00000006ff077e24 */ /* 0x000fce000f8e00ff */
.L_x_29:
[----:B------:R-:W-:Y:S05]  /*1ae0*/  @!P0 BRA `(.L_x_23) ;  /* 0x0000000000048947 */ /* 0x000fea0003800000 */
[----:B------:R-:W-:Y:S01]  /*1af0*/  BPT.TRAP 0x1 ;  /* 0x000000040000795c */ /* 0x000fe20000300000 */
.L_x_23:
[----:B------:R-:W0:Y:S01]  /*1b00*/  S2UR UR7, SR_CgaCtaId ;  /* 0x00000000000779c3 */ /* 0x000e220000008800 */
[----:B------:R-:W-:Y:S01]  /*1b10*/  UMOV UR6, 0x400 ;  /* 0x0000040000067882 */ /* 0x000fe20000000000 */
[----:B------:R-:W-:Y:S01]  /*1b20*/  IMAD.U32 R5, RZ, RZ, UR5 ;  /* 0x00000005ff057e24 */ /* 0x000fe2000f8e00ff */
[----:B------:R-:W-:Y:S01]  /*1b30*/  SHF.L.U32 R4, R7, 0x1f, RZ ;  /* 0x0000001f07047819 */ /* 0x000fe200000006ff */
[----:B0-----:R-:W-:-:S06]  /*1b40*/  ULEA UR6, UR7, UR6, 0x18 ;  /* 0x0000000607067291 */ /* 0x001fcc000f8ec03f */
[----:B------:R-:W-:-:S04]  /*1b50*/  IMAD.U32 R6, RZ, RZ, UR6 ;  /* 0x00000006ff067e24 */ /* 0x000fc8000f8e00ff */
[----:B------:R-:W-:-:S04]  /*1b60*/  IMAD R5, R5, 0x8, R6 ;  /* 0x0000000805057824 */ /* 0x000fc800078e0206 */
[----:B------:R0:W1:Y:S01]  /*1b70*/  SYNCS.PHASECHK.TRANS64.TRYWAIT P1, [R5+URZ], R4 ;  /* 0x00000004050075a7 */ /* 0x000062000802017f */
[----:B------:R-:W-:Y:S05]  /*1b80*/  @!P0 BRA `(.L_x_24) ;  /* 0x0000000000048947 */ /* 0x000fea0003800000 */
[----:B------:R-:W-:Y:S01]  /*1b90*/  BPT.TRAP 0x1 ;  /* 0x000000040000795c */ /* 0x000fe20000300000 */
.L_x_24:
[----:B-1----:R-:W-:Y:S05]  /*1ba0*/  @P1 BRA `(.L_x_25) ;  /* 0x0000000000081947 */ /* 0x002fea0003800000 */
[----:B------:R-:W1:Y:S02]  /*1bb0*/  SYNCS.PHASECHK.TRANS64.TRYWAIT P1, [R5+URZ], R4 ;  /* 0x00000004050075a7 */ /* 0x000e64000802017f */
[----:B-1----:R-:W-:Y:S05]  /*1bc0*/  @!P1 BRA `(.L_x_26) ;  /* 0x0000006400909947 */ /* 0x002fea0003800000 */
.L_x_25:
[----:B------:R-:W-:Y:S01]  /*1bd0*/  ULEA UR6, UR5, UR45, 0xa ;  /* 0x0000002d05067291 */ /* 0x000fe2000f8e503f */
[----:B------:R-:W-:Y:S01]  /*1be0*/  WARPGROUP.ARRIVE ;  /* 0x00000000000079c5 */ /* 0x000fe20000000000 */
[----:B------:R-:W-:Y:S01]  /*1bf0*/  ULEA UR7, UR5, UR4, 0xa ;  /* 0x0000000405077291 */ /* 0x000fe2000f8e503f */
[----:B------:R-:W-:Y:S01]  /*1c00*/  UMOV UR9, 0x40000040 ;  /* 0x4000004000097882 */ /* 0x000fe20000000000 */
[----:B------:R-:W-:-:S03]  /*1c10*/  UMOV UR11, 0x40000040 ;  /* 0x40000040000b7882 */ /* 0x000fc60000000000 */
[----:B------:R-:W-:Y:S02]  /*1c20*/  UMOV UR8, UR6 ;  /* 0x0000000600087c82 */ /* 0x000fe40008000000 */
[----:B------:R-:W-:Y:S02]  /*1c30*/  UMOV UR10, UR7 ;  /* 0x00000007000a7c82 */ /* 0x000fe40008000000 */
[----:B------:R-:W-:Y:S01]  /*1c40*/  HGMMA.64x128x16.F32 R24, gdesc[UR8].tnspB, R24, gsb0 ;  /* 0x41e00000081879f0 */ /* 0x000fe20008000818 */
[----:B------:R-:W-:Y:S02]  /*1c50*/  UIADD3 UR8, UR6, 0x2, URZ ;  /* 0x0000000206087890 */ /* 0x000fe4000fffe03f */
[----:B------:R-:W-:Y:S01]  /*1c60*/  UIADD3 UR10, UR7, 0x80, URZ ;  /* 0x00000080070a7890 */ /* 0x000fe2000fffe03f */
[----:B------:R-:W-:Y:S01]  /*1c70*/  UMOV UR9, 0x40000040 ;  /* 0x4000004000097882 */ /* 0x000fe20000000000 */
[----:B------:R-:W-:Y:S01]  /*1c80*/  UMOV UR11, 0x40000040 ;  /* 0x40000040000b7882 */ /* 0x000fe20000000000 */
[----:B------:R-:W-:-:S02]  /*1c90*/  WARPGROUP.DEPBAR.LE gsb0, 0x0 ;  /* 0x00008000000079c5 */ /* 0x000fc40000010000 */
        /* <DEDUP_REMOVED lines=18> */
[----:B------:R-:W-:Y:S01]  /*1dc0*/  BPT.TRAP 0x1 ;  /* 0x000000040000795c */ /* 0x000fe20000300000 */
.L_x_27:
[----:B------:R-:W-:-:S13]  /*1dd0*/  ISETP.NE.AND P1, PT, R22, RZ, PT ;  /* 0x000000ff1600720c */ /* 0x000fda0003f25270 */
[----:B01----:R-:W-:-:S04]  /*1de0*/  @P1 IMAD R4, R3, 0x8, R6 ;  /* 0x0000000803041824 */ /* 0x003fc800078e0206 */
[----:B------:R-:W-:-:S05]  /*1df0*/  @P1 VIADD R4, R4, 0x38 ;  /* 0x0000003804041836 */ /* 0x000fca0000000000 */
[----:B------:R-:W-:-:S04]  /*1e00*/  @P1 PRMT R4, R19, 0x654, R4 ;  /* 0x0000065413041816 */ /* 0x000fc80000000004 */
[----:B------:R0:W-:Y:S01]  /*1e10*/  @P1 SYNCS.ARRIVE.TRANS64.RED.A1T0 RZ, [R4+URZ], RZ ;  /* 0x000000ff04ff19a7 */ /* 0x0001e2000810043f */
[----:B------:R-:W-:-:S13]  /*1e20*/  ISETP.GT.U32.AND P1, PT, R18, 0x1, PT ;  /* 0x000000011200780c */ /* 0x000fda0003f24070 */
[----:B0-----:R-:W-:Y:S05]  /*1e30*/  @P1 BRA `(.L_x_28) ;  /* 0x0000000000041947 */ /* 0x001fea0003800000 */
[----:B------:R-:W-:Y:S01]  /*1e40*/  BPT.TRAP 0x1 ;  /* 0x000000040000795c */ /* 0x000fe20000300000 */
.L_x_28:
[----:B------:R-:W-:Y:S01]  /*1e50*/  UIADD3 UR5, UR5, 0x1, URZ ;  /* 0x0000000105057890 */ /* 0x000fe2000fffe03f */
[C---:B------:R-:W-:Y:S01]  /*1e60*/  ISETP.GT.AND P2, PT, R0.reuse, 0x1, PT ;  /* 0x000000010000780c */ /* 0x040fe20003f44270 */
[----:B------:R-:W-:Y:S02]  /*1e70*/  VIADD R3, R3, 0x1 ;  /* 0x0000000103037836 */ /* 0x000fe40000000000 */
[----:B------:R-:W-:Y:S01]  /*1e80*/  UISETP.NE.AND UP0, UPT, UR5, 0x7, UPT ;  /* 0x000000070500788c */ /* 0x000fe2000bf05270 */
[----:B------:R-:W-:Y:S02]  /*1e90*/  VIADD R0, R0, 0xffffffff ;  /* 0xffffffff00007836 */ /* 0x000fe40000000000 */
[C---:B------:R-:W-:Y:S01]  /*1ea0*/  ISETP.NE.AND P1, PT, R3.reuse, 0x7, PT ;  /* 0x000000070300780c */ /* 0x040fe20003f25270 */
[----:B------:R-:W-:Y:S02]  /*1eb0*/  USEL UR6, URZ, 0x1, UP0 ;  /* 0x000000013f067887 */ /* 0x000fe40008000000 */
[----:B------:R-:W-:Y:S01]  /*1ec0*/  USEL UR5, UR5, URZ, UP0 ;  /* 0x0000003f05057287 */ /* 0x000fe20008000000 */
[----:B------:R-:W-:-:S03]  /*1ed0*/  SEL R3, R3, RZ, P1 ;  /* 0x000000ff03037207 */ /* 0x000fc60000800000 */
[----:B------:R-:W-:Y:S01]  /*1ee0*/  LOP3.LUT R7, R7, UR6, RZ, 0x3c, !PT ;  /* 0x0000000607077c12 */ /* 0x000fe2000f8e3cff */
[----:B------:R-:W-:Y:S07]  /*1ef0*/  @P2 BRA `(.L_x_29) ;  /* 0xfffffff800f82947 */ /* 0x000fee000383ffff */
.L_x_22:
[----:B01----:R-:W0:Y:S02]  /*1f00*/  LDC R0, c[0x0][0x28c] ;  /* 0x0000a300ff007b82 */ /* 0x003e240000000800 */
[----:B0-----:R-:W-:-:S13]  /*1f10*/  ISETP.GE.AND P1, PT, R0, 0x1, PT ;  /* 0x000000010000780c */ /* 0x001fda0003f26270 */
[----:B------:R-:W-:Y:S05]  /*1f20*/  @!P1 BRA `(.L_x_30) ;  /* 0x0000000000509947 */ /* 0x000fea0003800000 */
[----:B------:R-:W-:Y:S05]  /*1f30*/  @!P0 BRA `(.L_x_31) ;  /* 0x0000000000048947 */ /* 0x000fea0003800000 */
[----:B------:R-:W-:Y:S01]  /*1f40*/  BPT.TRAP 0x1 ;  /* 0x000000040000795c */ /* 0x000fe20000300000 */
.L_x_31:
[----:B------:R-:W-:Y:S01]  /*1f50*/  ISETP.NE.AND P0, PT, R22, RZ, PT ;  /* 0x000000ff1600720c */ /* 0x000fe20003f05270 */
[----:B------:R-:W-:Y:S01]  /*1f60*/  BSSY B0, `(.L_x_32) ;  /* 0x000000e000007945 */ /* 0x000fe20003800000 */
[----:B------:R-:W-:-:S11]  /*1f70*/  ISETP.GT.U32.AND P1, PT, R18, 0x1, PT ;  /* 0x000000011200780c */ /* 0x000fd60003f24070 */
[----:B------:R-:W-:Y:S05]  /*1f80*/  @!P0 BRA `(.L_x_33) ;  /* 0x00000000002c8947 */ /* 0x000fea0003800000 */
[----:B------:R-:W-:-:S04]  /*1f90*/  UIADD3 UR6, UR44, UR41, URZ ;  /* 0x000000292c067290 */ /* 0x000fc8000fffe03f */
[----:B------:R-:W-:-:S04]  /*1fa0*/  UIMAD.WIDE.U32 UR4, UR6, 0x24924925, URZ ;  /* 0x24924925060478a5 */ /* 0x000fc8000f8e003f */
[----:B------:R-:W-:-:S04]  /*1fb0*/  UIADD3 UR4, UR6, -UR5, URZ ;  /* 0x8000000506047290 */ /* 0x000fc8000fffe03f */
[----:B------:R-:W-:-:S04]  /*1fc0*/  ULEA.HI UR4, UR4, UR5, URZ, 0x1f ;  /* 0x0000000504047291 */ /* 0x000fc8000f8ff83f */
[----:B------:R-:W-:-:S04]  /*1fd0*/  USHF.R.U32.HI UR4, URZ, 0x2, UR4 ;  /* 0x000000023f047899 */ /* 0x000fc80008011604 */
[----:B------:R-:W-:-:S06]  /*1fe0*/  UIMAD UR4, UR4, -0x7, UR6 ;  /* 0xfffffff9040478a4 */ /* 0x000fcc000f8e0206 */
[----:B------:R-:W-:-:S04]  /*1ff0*/  IMAD.U32 R3, RZ, RZ, UR4 ;  /* 0x00000004ff037e24 */ /* 0x000fc8000f8e00ff */
[----:B------:R-:W-:-:S04]  /*2000*/  IMAD R0, R3, 0x8, R6 ;  /* 0x0000000803007824 */ /* 0x000fc800078e0206 */
[----:B------:R-:W-:-:S05]  /*2010*/  VIADD R0, R0, 0x38 ;  /* 0x0000003800007836 */ /* 0x000fca0000000000 */
[----:B------:R-:W-:-:S04]  /*2020*/  PRMT R0, R19, 0x654, R0 ;  /* 0x0000065413007816 */ /* 0x000fc80000000000 */
[----:B------:R0:W-:Y:S03]  /*2030*/  SYNCS.ARRIVE.TRANS64.RED.A1T0 RZ, [R0+URZ], RZ ;  /* 0x000000ff00ff79a7 */ /* 0x0001e6000810043f */
.L_x_33:
[----:B------:R-:W-:Y:S05]  /*2040*/  BSYNC B0 ;  /* 0x0000000000007941 */ /* 0x000fea0003800000 */
.L_x_32:
[----:B------:R-:W-:Y:S05]  /*2050*/  @P1 BRA `(.L_x_30) ;  /* 0x0000000000041947 */ /* 0x000fea0003800000 */
[----:B------:R-:W-:Y:S01]  /*2060*/  BPT.TRAP 0x1 ;  /* 0x000000040000795c */ /* 0x000fe20000300000 */
.L_x_30:
[----:B------:R-:W-:Y:S01]  /*2070*/  UISETP.GE.U32.AND UP1, UPT, UR43, 0x7, UPT ;  /* 0x000000072b00788c */ /* 0x000fe2000bf26070 */
[----:B------:R-:W-:Y:S01]  /*2080*/  IMAD.SHL.U32 R100, R100, 0x80, RZ ;  /* 0x0000008064647824 */ /* 0x000fe200078e00ff */
[----:B------:R-:W-:Y:S01]  /*2090*/  UIADD3 UR41, UR43, UR41, URZ ;  /* 0x000000292b297290 */ /* 0x000fe2000fffe03f */
[----:B------:R-:W-:Y:S01]  /*20a0*/  SHF.R.S32.HI R11, RZ, 0x1f, R101 ;  /* 0x0000001fff0b7819 */ /* 0x000fe20000011465 */
[----:B------:R-:W-:Y:S01]  /*20b0*/  ULDC UR10, c[0x0][0x288] ;  /* 0x0000a200000a7ab9 */ /* 0x000fe20000000800 */
[----:B------:R-:W-:Y:S01]  /*20c0*/  IMAD.SHL.U32 R6, R103, 0x80, RZ ;  /* 0x0000008067067824 */ /* 0x000fe200078e00ff */
[C---:B------:R-:W-:Y:S01]  /*20d0*/  LOP3.LUT R8, R100.reuse, 0x6, R95, 0xf8, !PT ;  /* 0x0000000664087812 */ /* 0x040fe200078ef85f */
[----:B------:R-:W-:Y:S01]  /*20e0*/  UISETP.GT.U32.AND UP0, UPT, UR41, 0x6, UPT ;  /* 0x000000062900788c */ /* 0x000fe2000bf04070 */
[----:B------:R-:W-:Y:S01]  /*20f0*/  ISETP.GE.AND P0, PT, R100, UR10, PT ;  /* 0x0000000a64007c0c */ /* 0x000fe2000bf06270 */
[----:B------:R-:W-:Y:S01]  /*2100*/  ULDC.64 UR6, c[0x0][0x5d0] ;  /* 0x0001740000067ab9 */ /* 0x000fe20000000a00 */
[----:B------:R-:W-:Y:S01]  /*2110*/  ULDC UR11, c[0x0][0x284] ;  /* 0x0000a100000b7ab9 */ /* 0x000fe20000000800 */
[----:B------:R-:W-:Y:S01]  /*2120*/  @UP1 UIMAD.WIDE.U32 UR4, UR41, 0x24924925, URZ ;  /* 0x24924925290418a5 */ /* 0x000fe2000f8e003f */
[----:B------:R-:W-:Y:S01]  /*2130*/  SHF.R.S32.HI R9, RZ, 0x1f, R8 ;  /* 0x0000001fff097819 */ /* 0x000fe20000011408 */
[----:B0-----:R-:W-:Y:S01]  /*2140*/  IMAD R0, R11, UR6, RZ ;  /* 0x000000060b007c24 */ /* 0x001fe2000f8e02ff */
[----:B------:R-:W-:Y:S01]  /*2150*/  UISETP.LT.U32.AND UP0, UPT, UR43, 0x7, UP0 ;  /* 0x000000072b00788c */ /* 0x000fe20008701070 */
[----:B------:R-:W-:Y:S01]  /*2160*/  ISETP.GE.OR P0, PT, R6, UR11, P0 ;  /* 0x0000000b06007c0c */ /* 0x000fe20008706670 */
[----:B------:R-:W-:Y:S01]  /*2170*/  @UP1 UIADD3 UR4, UR41, -UR5, URZ ;  /* 0x8000000529041290 */ /* 0x000fe2000fffe03f */
[C---:B------:R-:W-:Y:S01]  /*2180*/  IMAD R3, R101.reuse, UR7, R0 ;  /* 0x0000000765037c24 */ /* 0x040fe2000f8e0200 */
[----:B------:R-:W-:Y:S01]  /*2190*/  ULDC.64 UR8, c[0x0][0x5c8] ;  /* 0x0001720000087ab9 */ /* 0x000fe20000000a00 */
[----:B------:R-:W-:Y:S01]  /*21a0*/  IMAD.WIDE.U32 R4, R101, UR6, R8 ;  /* 0x0000000665047c25 */ /* 0x000fe2000f8e0008 */
[----:B------:R-:W-:-:S02]  /*21b0*/  USEL UR6, URZ, 0x1, !UP0 ;  /* 0x000000013f067887 */ /* 0x000fc4000c000000 */
[----:B------:R-:W-:Y:S01]  /*21c0*/  @UP1 ULEA.HI UR4, UR4, UR5, URZ, 0x1f ;  /* 0x0000000504041291 */ /* 0x000fe2000f8ff83f */
[----:B------:R-:W-:Y:S01]  /*21d0*/  IMAD.WIDE R104, R103, 0x80, R88 ;  /* 0x0000008067687825 */ /* 0x000fe200078e0258 */
[----:B------:R-:W-:Y:S02]  /*21e0*/  ULOP3.LUT UR40, UR40, UR6, URZ, 0x3c, !UPT ;  /* 0x0000000628287292 */ /* 0x000fe4000f8e3c3f */
[----:B------:R-:W-:Y:S01]  /*21f0*/  @UP1 USHF.R.U32.HI UR4, URZ, 0x2, UR4 ;  /* 0x000000023f041899 */ /* 0x000fe20008011604 */
[----:B------:R-:W-:Y:S02]  /*2200*/  IMAD.IADD R5, R5, 0x1, R3 ;  /* 0x0000000105057824 */ /* 0x000fe400078e0203 */
[----:B------:R-:W-:Y:S01]  /*2210*/  IMAD R3, R105, UR8, RZ ;  /* 0x0000000869037c24 */ /* 0x000fe2000f8e02ff */
[----:B------:R-:W-:Y:S01]  /*2220*/  @UP1 ULOP3.LUT UR40, UR40, 0x1, UR4, 0x78, !UPT ;  /* 0x0000000128281892 */ /* 0x000fe2000f8e7804 */
[----:B------:R-:W-:-:S04]  /*2230*/  IMAD.WIDE.U32 R106, R104, UR8, R4 ;  /* 0x00000008686a7c25 */ /* 0x000fc8000f8e0004 */
[----:B------:R-:W-:Y:S02]  /*2240*/  IMAD R7, R104, UR9, R3 ;  /* 0x0000000968077c24 */ /* 0x000fe4000f8e0203 */
[----:B------:R-:W-:Y:S01]  /*2250*/  IMAD.MOV.U32 R0, RZ, RZ, -0x1 ;  /* 0xffffffffff007424 */ /* 0x000fe200078e00ff */
[----:B------:R-:W-:Y:S06]  /*2260*/  @P0 BRA `(.L_x_34) ;  /* 0x00000040001c0947 */ /* 0x000fec0003800000 */
[----:B-----5:R-:W-:Y:S01]  /*2270*/  FSETP.NEU.AND P0, PT, R90, RZ, PT ;  /* 0x000000ff5a00720b */ /* 0x020fe20003f0d000 */
[----:B------:R-:W-:Y:S01]  /*2280*/  IMAD.IADD R4, R94, 0x1, -R100 ;  /* 0x000000015e047824 */ /* 0x000fe200078e0a64 */
[----:B------:R-:W-:Y:S01]  /*2290*/  BSSY B0, `(.L_x_34) ;  /* 0x0000404000007945 */ /* 0x000fe20003800000 */
[----:B------:R-:W-:Y:S02]  /*22a0*/  IMAD.IADD R3, R99, 0x1, -R6 ;  /* 0x0000000163037824 */ /* 0x000fe400078e0a06 */
[----:B------:R-:W-:Y:S01]  /*22b0*/  IMAD.IADD R103, R107, 0x1, R7 ;  /* 0x000000016b677824 */ /* 0x000fe200078e0207 */
[----:B------:R-:W-:-:S04]  /*22c0*/  ISETP.GT.AND P2, PT, R4, RZ, PT ;  /* 0x000000ff0400720c */ /* 0x000fc80003f44270 */
[----:B------:R-:W-:-:S03]  /*22d0*/  ISETP.GT.AND P1, PT, R3, RZ, P2 ;  /* 0x000000ff0300720c */ /* 0x000fc60001724270 */
[----:B------:R-:W-:Y:S10]  /*22e0*/  @!P0 BRA `(.L_x_35) ;  /* 0x0000002c00288947 */ /* 0x000ff40003800000 */
[----:B------:R-:W0:Y:S01]  /*22f0*/  LDC.64 R110, c[0x0][0x5b8] ;  /* 0x00016e00ff6e7b82 */ /* 0x000e220000000a00 */
[----:B------:R-:W-:-:S07]  /*2300*/  ULDC.64 UR4, c[0x0][0x5c0] ;  /* 0x0001700000047ab9 */ /* 0x000fce0000000a00 */
[----:B------:R-:W1:Y:S08]  /*2310*/  LDC.64 R112, c[0x0][0x5b0] ;  /* 0x00016c00ff707b82 */ /* 0x000e700000000a00 */
[----:B------:R-:W2:Y:S01]  /*2320*/  LDC.64 R114, c[0x0][0x5a8] ;  /* 0x00016a00ff727b82 */ /* 0x000ea20000000a00 */
[-C--:B0-----:R-:W-:Y:S02]  /*2330*/  IMAD R6, R11, R110.reuse, RZ ;  /* 0x0000006e0b067224 */ /* 0x081fe400078e02ff */
[----:B------:R-:W-:-:S04]  /*2340*/  IMAD.WIDE.U32 R108, R101, R110, R8 ;  /* 0x0000006e656c7225 */ /* 0x000fc800078e0008 */
[----:B------:R-:W-:Y:S02]  /*2350*/  IMAD R107, R101, R111, R6 ;  /* 0x0000006f656b7224 */ /* 0x000fe400078e0206 */
[-C--:B-1----:R-:W-:Y:S02]  /*2360*/  IMAD R5, R105, R112.reuse, RZ ;  /* 0x0000007069057224 */ /* 0x082fe400078e02ff */
[----:B------:R-:W-:Y:S02]  /*2370*/  IMAD.IADD R13, R109, 0x1, R107 ;  /* 0x000000016d0d7824 */ /* 0x000fe400078e026b */
[----:B------:R-:W-:Y:S02]  /*2380*/  IMAD.MOV.U32 R12, RZ, RZ, R108 ;  /* 0x000000ffff0c7224 */ /* 0x000fe400078e006c */
[C---:B------:R-:W-:Y:S02]  /*2390*/  IMAD R111, R104.reuse, R113, R5 ;  /* 0x00000071686f7224 */ /* 0x040fe400078e0205 */
[----:B------:R-:W-:-:S04]  /*23a0*/  IMAD.WIDE.U32 R6, R104, R112, R12 ;  /* 0x0000007068067225 */ /* 0x000fc800078e000c */
[----:B------:R-:W-:Y:S01]  /*23b0*/  IMAD.IADD R5, R7, 0x1, R111 ;  /* 0x0000000107057824 */ /* 0x000fe200078e026f */
[----:B--2---:R-:W-:-:S04]  /*23c0*/  LEA R14, P0, R6, R114, 0x1 ;  /* 0x00000072060e7211 */ /* 0x004fc800078008ff */
[----:B------:R-:W-:-:S05]  /*23d0*/  LEA.HI.X R15, R6, R115, R5, 0x1, P0 ;  /* 0x00000073060f7211 */ /* 0x000fca00000f0c05 */
[----:B------:R0:W2:Y:S01]  /*23e0*/  @P1 LDG.E.LTC128B.U16 R5, desc[UR38][R14.64] ;  /* 0x000000260e051981 */ /* 0x0000a2000c1e1520 */
[----:B------:R-:W-:Y:S01]  /*23f0*/  LEA R10, P0, R106, UR4, 0x1 ;  /* 0x000000046a0a7c11 */ /* 0x000fe2000f8008ff */
[----:B------:R-:W-:Y:S01]  /*2400*/  IMAD.WIDE.U32 R6, R104, R112, R8 ;  /* 0x0000007068067225 */ /* 0x000fe200078e0008 */
[----:B------:R-:W-:Y:S03]  /*2410*/  BSSY B1, `(.L_x_36) ;  /* 0x0000012000017945 */ /* 0x000fe60003800000 */
[----:B------:R-:W-:Y:S02]  /*2420*/  IMAD.IADD R7, R111, 0x1, R7 ;  /* 0x000000016f077824 */ /* 0x000fe400078e0207 */
[----:B------:R-:W-:Y:S01]  /*2430*/  IMAD.WIDE.U32 R20, R101, R110, R6 ;  /* 0x0000006e65147225 */ /* 0x000fe200078e0006 */
[----:B0-----:R-:W-:-:S03]  /*2440*/  SHF.L.U64.HI R15, R112, 0x3, R113 ;  /* 0x00000003700f7819 */ /* 0x001fc60000010271 */
[----:B------:R-:W-:Y:S01]  /*2450*/  IMAD.IADD R7, R107, 0x1, R21 ;  /* 0x000000016b077824 */ /* 0x000fe200078e0215 */
[----:B------:R-:W-:Y:S01]  /*2460*/  LEA R6, P4, R20, R114, 0x1 ;  /* 0x0000007214067211 */ /* 0x000fe200078808ff */
[----:B------:R-:W-:-:S03]  /*2470*/  IMAD.SHL.U32 R14, R112, 0x8, RZ ;  /* 0x00000008700e7824 */ /* 0x000fc600078e00ff */
[----:B------:R-:W-:Y:S01]  /*2480*/  LEA.HI.X R7, R20, R115, R7, 0x1, P4 ;  /* 0x0000007314077211 */ /* 0x000fe200020f0c07 */
[----:B--2---:R-:W-:-:S05]  /*2490*/  HADD2.F32 R11, -RZ, R5.H0_H0 ;  /* 0x20000005ff0b7230 */ /* 0x004fca0000004100 */
[----:B------:R-:W-:-:S04]  /*24a0*/  FMUL R11, R11, R90 ;  /* 0x0000005a0b0b7220 */ /* 0x000fc80000400000 */
[----:B------:R-:W-:Y:S01]  /*24b0*/  FFMA R24, R24, R23, R11 ;  /* 0x0000001718187223 */ /* 0x000fe2000000000b */
[----:B------:R-:W-:Y:S02]  /*24c0*/  LEA.HI.X R11, R106, UR5, R103, 0x1, P0 ;  /* 0x000000056a0b7c11 */ /* 0x000fe400080f0c67 */
[----:B------:R-:W-:Y:S02]  /*24d0*/  ISETP.GT.AND P0, PT, R4, 0x1, PT ;  /* 0x000000010400780c */ /* 0x000fe40003f04270 */
[----:B------:R-:W-:Y:S02]  /*24e0*/  F2FP.F16.F32.PACK_AB R24, RZ, R24 ;  /* 0x00000018ff18723e */ /* 0x000fe400000000ff */
[----:B------:R-:W-:-:S03]  /*24f0*/  ISETP.GT.AND P3, PT, R3, RZ, P0 ;  /* 0x000000ff0300720c */ /* 0x000fc60000764270 */
[----:B------:R0:W-:Y:S10]  /*2500*/  @P1 STG.E.U16 desc[UR38][R10.64], R24 ;  /* 0x000000180a001986 */ /* 0x0001f4000c101526 */
[----:B------:R-:W-:Y:S05]  /*2510*/  @!P3 BRA `(.L_x_37) ;  /* 0x000000000004b947 */ /* 0x000fea0003800000 */
[----:B------:R1:W5:Y:S02]  /*2520*/  LDG.E.LTC128B.U16 R5, desc[UR38][R6.64+0x2] ;  /* 0x0000022606057981 */ /* 0x000364000c1e1520 */
.L_x_37:
[----:B------:R-:W-:Y:S05]  /*2530*/  BSYNC B1 ;  /* 0x0000000000017941 */ /* 0x000fea0003800000 */
.L_x_36:
[----:B-----5:R-:W-:Y:S01]  /*2540*/  HADD2.F32 R103, -RZ, R5.H0_H0 ;  /* 0x20000005ff677230 */ /* 0x020fe20000004100 */
[----:B------:R-:W-:Y:S01]  /*2550*/  ISETP.GT.AND P2, PT, R3, 0x8, P2 ;  /* 0x000000080300780c */ /* 0x000fe20001744270 */
[----:B------:R-:W-:Y:S01]  /*2560*/  IMAD.WIDE.U32 R20, R104, R112, R14 ;  /* 0x0000007068147225 */ /* 0x000fe200078e000e */
[----:B0-----:R-:W-:-:S03]  /*2570*/  PRMT R24, R5, 0x7610, R24 ;  /* 0x0000761005187816 */ /* 0x001fc60000000018 */
[----:B------:R-:W-:Y:S01]  /*2580*/  FMUL R12, R103, R90 ;  /* 0x0000005a670c7220 */ /* 0x000fe20000400000 */
[----:B------:R-:W-:Y:S01]  /*2590*/  IMAD.IADD R111, R111, 0x1, R21 ;  /* 0x000000016f6f7824 */ /* 0x000fe200078e0215 */
[----:B------:R-:W-:Y:S02]  /*25a0*/  IADD3 R108, P1, R108, R20, RZ ;  /* 0x000000146c6c7210 */ /* 0x000fe40007f3e0ff */
[----:B------:R-:W-:-:S03]  /*25b0*/  FFMA R12, R25, R23, R12 ;  /* 0x00000017190c7223 */ /* 0x000fc6000000000c */
[----:B------:R-:W-:Y:S01]  /*25c0*/  IMAD.X R13, R111, 0x1, R13, P1 ;  /* 0x000000016f0d7824 */ /* 0x000fe200008e060d */
[C---:B------:R-:W-:Y:S02]  /*25d0*/  LEA R14, P1, R108.reuse, R114, 0x1 ;  /* 0x000000726c0e7211 */ /* 0x040fe400078208ff */
[----:B------:R-:W-:Y:S02]  /*25e0*/  F2FP.F16.F32.PACK_AB R12, RZ, R12 ;  /* 0x0000000cff0c723e */ /* 0x000fe400000000ff */
[----:B------:R-:W-:Y:S02]  /*25f0*/  LEA.HI.X R15, R108, R115, R13, 0x1, P1 ;  /* 0x000000736c0f7211 */ /* 0x000fe400008f0c0d */
[----:B------:R-:W-:-:S05]  /*2600*/  PRMT R21, R12, 0x7610, R21 ;  /* 0x000076100c157816 */ /* 0x000fca0000000015 */
[----:B------:R0:W-:Y:S04]  /*2610*/  @P3 STG.E.U16 desc[UR38][R10.64+0x2], R21 ;  /* 0x000002150a003986 */ /* 0x0001e8000c101526 */
[----:B------:R-:W2:Y:S01]  /*2620*/  @P2 LDG.E.LTC128B.U16 R24, desc[UR38][R14.64] ;  /* 0x000000260e182981 */ /* 0x000ea2000c1e1520 */
[----:B------:R-:W-:Y:S01]  /*2630*/  IADD3 R20, P1, R8, R20, RZ ;  /* 0x0000001408147210 */ /* 0x000fe20007f3e0ff */
[----:B------:R-:W-:Y:S01]  /*2640*/  BSSY B1, `(.L_x_38) ;  /* 0x0000011000017945 */ /* 0x000fe20003800000 */
[----:B------:R-:W-:Y:S02]  /*2650*/  SHF.L.U64.HI R13, R91, 0x1, R92 ;  /* 0x000000015b0d7819 */ /* 0x000fe4000001025c */
[----:B------:R-:W-:Y:S01]  /*2660*/  ISETP.GT.AND P0, PT, R3, 0x8, P0 ;  /* 0x000000080300780c */ /* 0x000fe20000704270 */
[----:B0-----:R-:W-:Y:S01]  /*2670*/  IMAD.X R21, R9, 0x1, R111, P1 ;  /* 0x0000000109157824 */ /* 0x001fe200008e066f */
[----:B------:R-:W-:Y:S01]  /*2680*/  LEA R12, P1, R91, R10, 0x1 ;  /* 0x0000000a5b0c7211 */ /* 0x000fe200078208ff */
[----:B------:R-:W-:-:S04]  /*2690*/  IMAD.WIDE.U32 R20, R101, R110, R20 ;  /* 0x0000006e65147225 */ /* 0x000fc800078e0014 */
[----:B------:R-:W-:Y:S01]  /*26a0*/  IMAD.X R13, R13, 0x1, R11, P1 ;  /* 0x000000010d0d7824 */ /* 0x000fe200008e060b */
[----:B------:R-:W-:Y:S01]  /*26b0*/  LEA R8, P3, R20, R114, 0x1 ;  /* 0x0000007214087211 */ /* 0x000fe200078608ff */
[----:B------:R-:W-:-:S05]  /*26c0*/  IMAD.IADD R9, R107, 0x1, R21 ;  /* 0x000000016b097824 */ /* 0x000fca00078e0215 */
[----:B------:R-:W-:Y:S01]  /*26d0*/  LEA.HI.X R9, R20, R115, R9, 0x1, P3 ;  /* 0x0000007314097211 */ /* 0x000fe200018f0c09 */
[----:B--2---:R-:W-:-:S05]  /*26e0*/  HADD2.F32 R5, -RZ, R24.H0_H0 ;  /* 0x20000018ff057230 */ /* 0x004fca0000004100 */
[----:B------:R-:W-:-:S04]  /*26f0*/  FMUL R5, R5, R90 ;  /* 0x0000005a05057220 */ /* 0x000fc80000400000 */
[----:B------:R-:W-:-:S05]  /*2700*/  FFMA R5, R26, R23, R5 ;  /* 0x000000171a057223 */ /* 0x000fca0000000005 */
[----:B------:R-:W-:-:S05]  /*2710*/  F2FP.F16.F32.PACK_AB R5, RZ, R5 ;  /* 0x00000005ff05723e */ /* 0x000fca00000000ff */
[----:B------:R0:W-:Y:S01]  /*2720*/  @P2 STG.E.U16 desc[UR38][R12.64], R5 ;  /* 0x000000050c002986 */ /* 0x0001e2000c101526 */
[----:B------:R-:W-:Y:S05]  /*2730*/  @!P0 BRA `(.L_x_39) ;  /* 0x0000000000048947 */ /* 0x000fea0003800000 */
[----:B------:R2:W5:Y:S02]  /*2740*/  LDG.E.LTC128B.U16 R24, desc[UR38][R8.64+0x2] ;  /* 0x0000022608187981 */ /* 0x000564000c1e1520 */
.L_x_39:
[----:B------:R-:W-:Y:S05]  /*2750*/  BSYNC B1 ;  /* 0x0000000000017941 */ /* 0x000fea0003800000 */
.L_x_38:
[----:B0----5:R-:W-:Y:S01]  /*2760*/  HADD2.F32 R5, -RZ, R24.H0_H0 ;  /* 0x20000018ff057230 */ /* 0x021fe20000004100 */
[----:B------:R-:W-:Y:S01]  /*2770*/  ISETP.GT.AND P1, PT, R4, 0x8, PT ;  /* 0x000000080400780c */ /* 0x000fe20003f24270 */
[----:B------:R-:W-:Y:S03]  /*2780*/  BSSY B1, `(.L_x_40) ;  /* 0x0000008000017945 */ /* 0x000fe60003800000 */
[----:B------:R-:W-:Y:S01]  /*2790*/  FMUL R14, R5, R90 ;  /* 0x0000005a050e7220 */ /* 0x000fe20000400000 */
[----:B------:R-:W-:-:S03]  /*27a0*/  ISETP.GT.AND P2, PT, R3, RZ, P1 ;  /* 0x000000ff0300720c */ /* 0x000fc60000f44270 */
[----:B------:R-:W-:-:S05]  /*27b0*/  FFMA R14, R27, R23, R14 ;  /* 0x000000171b0e7223 */ /* 0x000fca000000000e */
[----:B------:R-:W-:-:S05]  /*27c0*/  F2FP.F16.F32.PACK_AB R14, RZ, R14 ;  /* 0x0000000eff0e723e */ /* 0x000fca00000000ff */
[----:B------:R0:W-:Y:S01]  /*27d0*/  @P0 STG.E.U16 desc[UR38][R12.64+0x2], R14 ;  /* 0x0000020e0c000986 */ /* 0x0001e2000c101526 */
[----:B------:R-:W-:Y:S05]  /*27e0*/  @!P2 BRA `(.L_x_41) ;  /* 0x000000000004a947 */ /* 0x000fea0003800000 */
[----:B------:R3:W5:Y:S02]  /*27f0*/  LDG.E.LTC128B.U16 R24, desc[UR38][R6.64+0x10] ;  /* 0x0000102606187981 */ /* 0x000764000c1e1520 */
.L_x_41:
[----:B------:R-:W-:Y:S05]  /*2800*/  BSYNC B1 ;  /* 0x0000000000017941 */ /* 0x000fea0003800000 */
.L_x_40:
[----:B-----5:R-:W-:Y:S01]  /*2810*/  HADD2.F32 R5, -RZ, R24.H0_H0 ;  /* 0x20000018ff057230 */ /* 0x020fe20000004100 */
        /* <DEDUP_REMOVED lines=9> */
.L_x_43:
[----:B------:R-:W-:Y:S05]  /*28b0*/  BSYNC B1 ;  /* 0x0000000000017941 */ /* 0x000fea0003800000 */
.L_x_42:
[----:B----45:R-:W-:Y:S01]  /*28c0*/  HADD2.F32 R5, -RZ, R24.H0_H0 ;  /* 0x20000018ff057230 */ /* 0x030fe20000004100 */
[----:B------:R-:W-:Y:S01]  /*28d0*/  ISETP.GT.AND P1, PT, R3, 0x8, P1 ;  /* 0x000000080300780c */ /* 0x000fe20000f24270 */
[----:B------:R-:W-:Y:S03]  /*28e0*/  BSSY B1, `(.L_x_44) ;  /* 0x0000007000017945 */ /* 0x000fe60003800000 */
[----:B0-----:R-:W-:-:S04]  /*28f0*/  FMUL R14, R5, R90 ;  /* 0x0000005a050e7220 */ /* 0x001fc80000400000 */
[----:B------:R-:W-:-:S05]  /*2900*/  FFMA R14, R29, R23, R14 ;  /* 0x000000171d0e7223 */ /* 0x000fca000000000e */
[----:B------:R-:W-:-:S05]  /*2910*/  F2FP.F16.F32.PACK_AB R14, RZ, R14 ;  /* 0x0000000eff0e723e */ /* 0x000fca00000000ff */
[----:B------:R0:W-:Y:S01]  /*2920*/  @P3 STG.E.U16 desc[UR38][R10.64+0x12], R14 ;  /* 0x0000120e0a003986 */ /* 0x0001e2000c101526 */
[----:B------:R-:W-:Y:S05]  /*2930*/  @!P1 BRA `(.L_x_45) ;  /* 0x0000000000049947 */ /* 0x000fea0003800000 */
[----:B------:R4:W5:Y:S02]  /*2940*/  LDG.E.LTC128B.U16 R24, desc[UR38][R8.64+0x10] ;  /* 0x0000102608187981 */ /* 0x000964000c1e1520 */
.L_x_45:
[----:B------:R-:W-:Y:S05]  /*2950*/  BSYNC B1 ;  /* 0x0000000000017941 */ /* 0x000fea0003800000 */
.L_x_44:
[----:B-----5:R-:W-:Y:S01]  /*2960*/  HADD2.F32 R5, -RZ, R24.H0_H0 ;  /* 0x20000018ff057230 */ /* 0x020fe20000004100 */
[----:B------:R-:W-:Y:S01]  /*2970*/  ISETP.GT.AND P0, PT, R3, 0x8, P0 ;  /* 0x000000080300780c */ /* 0x000fe20000704270 */
[----:B------:R-:W-:Y:S03]  /*2980*/  BSSY B1, `(.L_x_46) ;  /* 0x0000007000017945 */ /* 0x000fe60003800000 */
[----:B------:R-:W-:-:S04]  /*2990*/  FMUL R5, R5, R90 ;  /* 0x0000005a05057220 */ /* 0x000fc80000400000 */
[----:B------:R-:W-:-:S05]  /*29a0*/  FFMA R5, R30, R23, R5 ;  /* 0x000000171e057223 */ /* 0x000fca0000000005 */
[----:B------:R-:W-:-:S05]  /*29b0*/  F2FP.F16.F32.PACK_AB R5, RZ, R5 ;  /* 0x00000005ff05723e */ /* 0x000fca00000000ff */
[----:B------:R0:W-:Y:S01]  /*29c0*/  @P1 STG.E.U16 desc[UR38][R12.64+0x10], R5 ;  /* 0x000010050c001986 */ /* 0x0001e2000c101526 */
[----:B------:R-:W-:Y:S05]  /*29d0*/  @!P0 BRA `(.L_x_47) ;  /* 0x0000000000048947 */ /* 0x000fea0003800000 */
[----:B------:R0:W5:Y:S02]  /*29e0*/  LDG.E.LTC128B.U16 R24, desc[UR38][R8.64+0x12] ;  /* 0x0000122608187981 */ /* 0x000164000c1e1520 */
.L_x_47:
[----:B------:R-:W-:Y:S05]  /*29f0*/  BSYNC B1 ;  /* 0x0000000000017941 */ /* 0x000fea0003800000 */
.L_x_46:
        /* <DEDUP_REMOVED lines=10> */
.L_x_49:
[----:B------:R-:W-:Y:S05]  /*2aa0*/  BSYNC B1 ;  /* 0x0000000000017941 */ /* 0x000fea0003800000 */
.L_x_48:
        /* <DEDUP_REMOVED lines=10> */
.L_x_51:
[----:B------:R-:W-:Y:S05]  /*2b50*/  BSYNC B1 ;  /* 0x0000000000017941 */ /* 0x000fea0003800000 */
.L_x_50:
[----:B0----5:R-:W-:Y:S01]  /*2b60*/  HADD2.F32 R5, -RZ, R24.H0_H0 ;  /* 0x20000018ff057230 */ /* 0x021fe20000004100 */
        /* <DEDUP_REMOVED lines=8> */
.L_x_53:
[----:B------:R-:W-:Y:S05]  /*2bf0*/  BSYNC B1 ;  /* 0x0000000000017941 */ /* 0x000fea0003800000 */
.L_x_52:
        /* <DEDUP_REMOVED lines=9> */
.L_x_55:
[----:B------:R-:W-:Y:S05]  /*2c90*/  BSYNC B1 ;  /* 0x0000000000017941 */ /* 0x000fea0003800000 */
.L_x_54:
        /* <DEDUP_REMOVED lines=10> */
.L_x_57:
[----:B------:R-:W-:Y:S05]  /*2d40*/  BSYNC B1 ;  /* 0x0000000000017941 */ /* 0x000fea0003800000 */
.L_x_56:
        /* <DEDUP_REMOVED lines=10> */
.L_x_59:
[----:B------:R-:W-:Y:S05]  /*2df0*/  BSYNC B1 ;  /* 0x0000000000017941 */ /* 0x000fea0003800000 */
.L_x_58:
        /* <DEDUP_REMOVED lines=9> */
.L_x_61:
[----:B------:R-:W-:Y:S05]  /*2e90*/  BSYNC B1 ;  /* 0x0000000000017941 */ /* 0x000fea0003800000 */
.L_x_60:
        /* <DEDUP_REMOVED lines=9> */
.L_x_63:
[----:B------:R-:W-:Y:S05]  /*2f30*/  BSYNC B1 ;  /* 0x0000000000017941 */ /* 0x000fea0003800000 */
.L_x_62:
        /* <DEDUP_REMOVED lines=10> */
.L_x_65:
[----:B------:R-:W-:Y:S05]  /*2fe0*/  BSYNC B1 ;  /* 0x0000000000017941 */ /* 0x000fea0003800000 */
.L_x_64:
        /* <DEDUP_REMOVED lines=10> */
.L_x_67:
[----:B------:R-:W-:Y:S05]  /*3090*/  BSYNC B1 ;  /* 0x0000000000017941 */ /* 0x000fea0003800000 */
.L_x_66:
        /* <DEDUP_REMOVED lines=9> */
.L_x_69:
[----:B------:R-:W-:Y:S05]  /*3130*/  BSYNC B1 ;  /* 0x0000000000017941 */ /* 0x000fea0003800000 */
.L_x_68:
        /* <DEDUP_REMOVED lines=9> */
.L_x_71:
[----:B------:R-:W-:Y:S05]  /*31d0*/  BSYNC B1 ;  /* 0x0000000000017941 */ /* 0x000fea0003800000 */
.L_x_70:
        /* <DEDUP_REMOVED lines=10> */
.L_x_73:
[----:B------:R-:W-:Y:S05]  /*3280*/  BSYNC B1 ;  /* 0x0000000000017941 */ /* 0x000fea0003800000 */
.L_x_72:
        /* <DEDUP_REMOVED lines=10> */
.L_x_75:
[----:B------:R-:W-:Y:S05]  /*3330*/  BSYNC B1 ;  /* 0x0000000000017941 */ /* 0x000fea0003800000 */
.L_x_74:
        /* <DEDUP_REMOVED lines=9> */
.L_x_77:
[----:B------:R-:W-:Y:S05]  /*33d0*/  BSYNC B1 ;  /* 0x0000000000017941 */ /* 0x000fea0003800000 */
.L_x_76:
        /* <DEDUP_REMOVED lines=9> */
.L_x_79:
[----:B------:R-:W-:Y:S05]  /*3470*/  BSYNC B1 ;  /* 0x0000000000017941 */ /* 0x000fea0003800000 */
.L_x_78:
        /* <DEDUP_REMOVED lines=10> */
.L_x_81:
[----:B------:R-:W-:Y:S05]  /*3520*/  BSYNC B1 ;  /* 0x0000000000017941 */ /* 0x000fea0003800000 */
.L_x_80:
        /* <DEDUP_REMOVED lines=10> */
.L_x_83:
[----:B------:R-:W-:Y:S05]  /*35d0*/  BSYNC B1 ;  /* 0x0000000000017941 */ /* 0x000fea0003800000 */
.L_x_82:
        /* <DEDUP_REMOVED lines=9> */
.L_x_85:
[----:B------:R-:W-:Y:S05]  /*3670*/  BSYNC B1 ;  /* 0x0000000000017941 */ /* 0x000fea0003800000 */
.L_x_84:
        /* <DEDUP_REMOVED lines=9> */
.L_x_87:
[----:B------:R-:W-:Y:S05]  /*3710*/  BSYNC B1 ;  /* 0x0000000000017941 */ /* 0x000fea0003800000 */
.L_x_86:
        /* <DEDUP_REMOVED lines=10> */
.L_x_89:
[----:B------:R-:W-:Y:S05]  /*37c0*/  BSYNC B1 ;  /* 0x0000000000017941 */ /* 0x000fea0003800000 */
.L_x_88:
        /* <DEDUP_REMOVED lines=10> */
.L_x_91:
[----:B------:R-:W-:Y:S05]  /*3870*/  BSYNC B1 ;  /* 0x0000000000017941 */ /* 0x000fea0003800000 */
.L_x_90:
        /* <DEDUP_REMOVED lines=9> */
.L_x_93:
[----:B------:R-:W-:Y:S05]  /*3910*/  BSYNC B1 ;  /* 0x0000000000017941 */ /* 0x000fea0003800000 */
.L_x_92:
        /* <DEDUP_REMOVED lines=9> */
.L_x_95:
[----:B------:R-:W-:Y:S05]  /*39b0*/  BSYNC B1 ;  /* 0x0000000000017941 */ /* 0x000fea0003800000 */
.L_x_94:
        /* <DEDUP_REMOVED lines=10> */
.L_x_97:
[----:B------:R-:W-:Y:S05]  /*3a60*/  BSYNC B1 ;  /* 0x0000000000017941 */ /* 0x000fea0003800000 */
.L_x_96:
        /* <DEDUP_REMOVED lines=10> */
.L_x_99:
[----:B------:R-:W-:Y:S05]  /*3b10*/  BSYNC B1 ;  /* 0x0000000000017941 */ /* 0x000fea0003800000 */
.L_x_98:
        /* <DEDUP_REMOVED lines=9> */
.L_x_101:
[----:B------:R-:W-:Y:S05]  /*3bb0*/  BSYNC B1 ;  /* 0x0000000000017941 */ /* 0x000fea0003800000 */
.L_x_100:
        /* <DEDUP_REMOVED lines=9> */
.L_x_103:
[----:B------:R-:W-:Y:S05]  /*3c50*/  BSYNC B1 ;  /* 0x0000000000017941 */ /* 0x000fea0003800000 */
.L_x_102:
        /* <DEDUP_REMOVED lines=10> */
.L_x_105:
[----:B------:R-:W-:Y:S05]  /*3d00*/  BSYNC B1 ;  /* 0x0000000000017941 */ /* 0x000fea0003800000 */
.L_x_104:
        /* <DEDUP_REMOVED lines=10> */
.L_x_107:
[----:B------:R-:W-:Y:S05]  /*3db0*/  BSYNC B1 ;  /* 0x0000000000017941 */ /* 0x000fea0003800000 */
.L_x_106:
        /* <DEDUP_REMOVED lines=9> */
.L_x_109:
[----:B------:R-:W-:Y:S05]  /*3e50*/  BSYNC B1 ;  /* 0x0000000000017941 */ /* 0x000fea0003800000 */
.L_x_108:
        /* <DEDUP_REMOVED lines=9> */
.L_x_111:
[----:B------:R-:W-:Y:S05]  /*3ef0*/  BSYNC B1 ;  /* 0x0000000000017941 */ /* 0x000fea0003800000 */
.L_x_110:
        /* <DEDUP_REMOVED lines=10> */
.L_x_113:
[----:B------:R-:W-:Y:S05]  /*3fa0*/  BSYNC B1 ;  /* 0x0000000000017941 */ /* 0x000fea0003800000 */
.L_x_112:
        /* <DEDUP_REMOVED lines=10> */
.L_x_115:
[----:B------:R-:W-:Y:S05]  /*4050*/  BSYNC B1 ;  /* 0x0000000000017941 */ /* 0x000fea0003800000 */
.L_x_114:
        /* <DEDUP_REMOVED lines=9> */
.L_x_117:
[----:B------:R-:W-:Y:S05]  /*40f0*/  BSYNC B1 ;  /* 0x0000000000017941 */ /* 0x000fea0003800000 */
.L_x_116:
        /* <DEDUP_REMOVED lines=9> */
.L_x_119:
[----:B------:R-:W-:Y:S05]  /*4190*/  BSYNC B1 ;  /* 0x0000000000017941 */ /* 0x000fea0003800000 */
.L_x_118:
        /* <DEDUP_REMOVED lines=10> */
.L_x_121:
[----:B------:R-:W-:Y:S05]  /*4240*/  BSYNC B1 ;  /* 0x0000000000017941 */ /* 0x000fea0003800000 */
.L_x_120:
        /* <DEDUP_REMOVED lines=10> */
.L_x_123:
[----:B------:R-:W-:Y:S05]  /*42f0*/  BSYNC B1 ;  /* 0x0000000000017941 */ /* 0x000fea0003800000 */
.L_x_122:
        /* <DEDUP_REMOVED lines=9> */
.L_x_125:
[----:B------:R-:W-:Y:S05]  /*4390*/  BSYNC B1 ;  /* 0x0000000000017941 */ /* 0x000fea0003800000 */
.L_x_124:
        /* <DEDUP_REMOVED lines=9> */
.L_x_127:
[----:B------:R-:W-:Y:S05]  /*4430*/  BSYNC B1 ;  /* 0x0000000000017941 */ /* 0x000fea0003800000 */
.L_x_126:
        /* <DEDUP_REMOVED lines=10> */
.L_x_129:
[----:B------:R-:W-:Y:S05]  /*44e0*/  BSYNC B1 ;  /* 0x0000000000017941 */ /* 0x000fea0003800000 */
.L_x_128:
        /* <DEDUP_REMOVED lines=10> */
.L_x_131:
[----:B------:R-:W-:Y:S05]  /*4590*/  BSYNC B1 ;  /* 0x0000000000017941 */ /* 0x000fea0003800000 */
.L_x_130:
        /* <DEDUP_REMOVED lines=9> */
.L_x_133:
[----:B------:R-:W-:Y:S05]  /*4630*/  BSYNC B1 ;  /* 0x0000000000017941 */ /* 0x000fea0003800000 */
.L_x_132:
        /* <DEDUP_REMOVED lines=9> */
.L_x_135:
[----:B------:R-:W-:Y:S05]  /*46d0*/  BSYNC B1 ;  /* 0x0000000000017941 */ /* 0x000fea0003800000 */
.L_x_134:
        /* <DEDUP_REMOVED lines=10> */
.L_x_137:
[----:B------:R-:W-:Y:S05]  /*4780*/  BSYNC B1 ;  /* 0x0000000000017941 */ /* 0x000fea0003800000 */
.L_x_136:
        /* <DEDUP_REMOVED lines=10> */
.L_x_139:
[----:B------:R-:W-:Y:S05]  /*4830*/  BSYNC B1 ;  /* 0x0000000000017941 */ /* 0x000fea0003800000 */
.L_x_138:
        /* <DEDUP_REMOVED lines=9> */
.L_x_141:
[----:B------:R-:W-:Y:S05]  /*48d0*/  BSYNC B1 ;  /* 0x0000000000017941 */ /* 0x000fea0003800000 */
.L_x_140:
        /* <DEDUP_REMOVED lines=9> */
.L_x_143:
[----:B------:R-:W-:Y:S05]  /*4970*/  BSYNC B1 ;  /* 0x0000000000017941 */ /* 0x000fea0003800000 */
.L_x_142:
        /* <DEDUP_REMOVED lines=10> */
.L_x_145:
[----:B------:R-:W-:Y:S05]  /*4a20*/  BSYNC B1 ;  /* 0x0000000000017941 */ /* 0x000fea0003800000 */
.L_x_144:
        /* <DEDUP_REMOVED lines=10> */
.L_x_147:
[----:B------:R-:W-:Y:S05]  /*4ad0*/  BSYNC B1 ;  /* 0x0000000000017941 */ /* 0x000fea0003800000 */
.L_x_146:
        /* <DEDUP_REMOVED lines=9> */
.L_x_149:
[----:B------:R-:W-:Y:S05]  /*4b70*/  BSYNC B1 ;  /* 0x0000000000017941 */ /* 0x000fea0003800000 */
.L_x_148:
        /* <DEDUP_REMOVED lines=9> */
.L_x_151:
[----:B------:R-:W-:Y:S05]  /*4c10*/  BSYNC B1 ;  /* 0x0000000000017941 */ /* 0x000fea0003800000 */
.L_x_150:
        /* <DEDUP_REMOVED lines=10> */
.L_x_153:
[----:B------:R-:W-:Y:S05]  /*4cc0*/  BSYNC B1 ;  /* 0x0000000000017941 */ /* 0x000fea0003800000 */
.L_x_152:
[----:B-----5:R-:W-:Y:S01]  /*4cd0*/  HADD2.F32 R5, -RZ, R24.H0_H0 ;  /* 0x20000018ff057230 */ /* 0x020fe20000004100 */
[----:B------:R-:W-:Y:S01]  /*4ce0*/  ISETP.GT.AND P0, PT, R4, 0x79, PT ;  /* 0x000000790400780c */ /* 0x000fe20003f04270 */
[----:B------:R-:W-:Y:S01]  /*4cf0*/  @P2 IMAD.MOV.U32 R4, RZ, RZ, R10 ;  /* 0x000000ffff042224 */ /* 0x000fe200078e000a */
[----:B------:R-:W-:Y:S02]  /*4d00*/  BSSY B1, `(.L_x_154) ;  /* 0x000000a000017945 */ /* 0x000fe40003800000 */
[----:B------:R-:W-:Y:S01]  /*4d10*/  FMUL R5, R5, R90 ;  /* 0x0000005a05057220 */ /* 0x000fe20000400000 */
[----:B------:R-:W-:-:S03]  /*4d20*/  ISETP.GT.AND P3, PT, R3, RZ, P0 ;  /* 0x000000ff0300720c */ /* 0x000fc60000764270 */
[----:B------:R-:W-:-:S05]  /*4d30*/  FFMA R5, R84, R23, R5 ;  /* 0x0000001754057223 */ /* 0x000fca0000000005 */
[----:B------:R-:W-:-:S04]  /*4d40*/  F2FP.F16.F32.PACK_AB R5, RZ, R5 ;  /* 0x00000005ff05723e */ /* 0x000fc800000000ff */
[----:B0-----:R-:W-:Y:S01]  /*4d50*/  PRMT R14, R5, 0x7610, R14 ;  /* 0x00007610050e7816 */ /* 0x001fe2000000000e */
[----:B------:R-:W-:-:S05]  /*4d60*/  @P2 IMAD.MOV.U32 R5, RZ, RZ, R11 ;  /* 0x000000ffff052224 */ /* 0x000fca00078e000b */
[----:B------:R0:W-:Y:S01]  /*4d70*/  @P2 STG.E.U16 desc[UR38][R4.64+0xf0], R14 ;  /* 0x0000f00e04002986 */ /* 0x0001e2000c101526 */
[----:B------:R-:W-:Y:S05]  /*4d80*/  @!P3 BRA `(.L_x_155) ;  /* 0x000000000004b947 */ /* 0x000fea0003800000 */
[----:B------:R0:W5:Y:S02]  /*4d90*/  LDG.E.LTC128B.U16 R24, desc[UR38][R6.64+0xf2] ;  /* 0x0000f22606187981 */ /* 0x000164000c1e1520 */
.L_x_155:
[----:B------:R-:W-:Y:S05]  /*4da0*/  BSYNC B1 ;  /* 0x0000000000017941 */ /* 0x000fea0003800000 */
.L_x_154:
        /* <DEDUP_REMOVED lines=9> */
.L_x_157:
[----:B------:R-:W-:Y:S05]  /*4e40*/  BSYNC B1 ;  /* 0x0000000000017941 */ /* 0x000fea0003800000 */
.L_x_156:
[----:B-----5:R-:W-:Y:S01]  /*4e50*/  HADD2.F32 R5, -RZ, R24.H0_H0 ;  /* 0x20000018ff057230 */ /* 0x020fe20000004100 */
[----:B------:R-:W-:Y:S01]  /*4e60*/  ISETP.GT.AND P0, PT, R3, 0x8, P0 ;  /* 0x000000080300780c */ /* 0x000fe20000704270 */
[----:B0-----:R-:W-:Y:S01]  /*4e70*/  @P1 IMAD.MOV.U32 R4, RZ, RZ, R12 ;  /* 0x000000ffff041224 */ /* 0x001fe200078e000c */
[----:B------:R-:W-:Y:S02]  /*4e80*/  BSSY B1, `(.L_x_158) ;  /* 0x0000009000017945 */ /* 0x000fe40003800000 */
[----:B------:R-:W-:-:S04]  /*4e90*/  FMUL R5, R5, R90 ;  /* 0x0000005a05057220 */ /* 0x000fc80000400000 */
[----:B------:R-:W-:-:S05]  /*4ea0*/  FFMA R5, R86, R23, R5 ;  /* 0x0000001756057223 */ /* 0x000fca0000000005 */
[----:B------:R-:W-:-:S04]  /*4eb0*/  F2FP.F16.F32.PACK_AB R5, RZ, R5 ;  /* 0x00000005ff05723e */ /* 0x000fc800000000ff */
[----:B-1-3--:R-:W-:Y:S01]  /*4ec0*/  PRMT R6, R5, 0x7610, R6 ;  /* 0x0000761005067816 */ /* 0x00afe20000000006 */
[----:B------:R-:W-:-:S05]  /*4ed0*/  @P1 IMAD.MOV.U32 R5, RZ, RZ, R13 ;  /* 0x000000ffff051224 */ /* 0x000fca00078e000d */
[----:B------:R0:W-:Y:S01]  /*4ee0*/  @P1 STG.E.U16 desc[UR38][R4.64+0xf0], R6 ;  /* 0x0000f00604001986 */ /* 0x0001e2000c101526 */
[----:B------:R-:W-:Y:S05]  /*4ef0*/  @!P0 BRA `(.L_x_159) ;  /* 0x0000000000048947 */ /* 0x000fea0003800000 */
[----:B------:R1:W5:Y:S02]  /*4f00*/  LDG.E.LTC128B.U16 R24, desc[UR38][R8.64+0xf2] ;  /* 0x0000f22608187981 */ /* 0x000364000c1e1520 */
.L_x_159:
[----:B------:R-:W-:Y:S05]  /*4f10*/  BSYNC B1 ;  /* 0x0000000000017941 */ /* 0x000fea0003800000 */
.L_x_158:
[----:B------:R-:W-:Y:S05]  /*4f20*/  @!P0 BRA `(.L_x_160) ;  /* 0x0000001000e88947 */ /* 0x000fea0003800000 */
[----:B-----5:R-:W-:-:S05]  /*4f30*/  HADD2.F32 R3, -RZ, R24.H0_H0 ;  /* 0x20000018ff037230 */ /* 0x020fca0000004100 */
[----:B0-----:R-:W-:-:S04]  /*4f40*/  FMUL R4, R3, R90 ;  /* 0x0000005a03047220 */ /* 0x001fc80000400000 */
[----:B------:R-:W-:-:S05]  /*4f50*/  FFMA R4, R87, R23, R4 ;  /* 0x0000001757047223 */ /* 0x000fca0000000004 */
[----:B------:R-:W-:-:S05]  /*4f60*/  F2FP.F16.F32.PACK_AB R4, RZ, R4 ;  /* 0x00000004ff04723e */ /* 0x000fca00000000ff */
[----:B------:R3:W-:Y:S01]  /*4f70*/  STG.E.U16 desc[UR38][R12.64+0xf2], R4 ;  /* 0x0000f2040c007986 */ /* 0x0007e2000c101526 */
[----:B------:R-:W-:Y:S05]  /*4f80*/  BRA `(.L_x_160) ;  /* 0x0000001000d07947 */ /* 0x000fea0003800000 */
.L_x_35:
[----:B------:R-:W-:Y:S01]  /*4f90*/  ISETP.GT.AND P3, PT, R4, 0x1, PT ;  /* 0x000000010400780c */ /* 0x000fe20003f64270 */
[----:B------:R-:W-:Y:S01]  /*4fa0*/  ULDC.64 UR4, c[0x0][0x5c0] ;  /* 0x0001700000047ab9 */ /* 0x000fe20000000a00 */
[-C--:B------:R-:W-:Y:S01]  /*4fb0*/  FMUL R24, R24, R23.reuse ;  /* 0x0000001718187220 */ /* 0x080fe20000400000 */
[----:B------:R-:W-:Y:S01]  /*4fc0*/  LEA R6, P4, R106, UR4, 0x1 ;  /* 0x000000046a067c11 */ /* 0x000fe2000f8808ff */
[-C--:B------:R-:W-:Y:S01]  /*4fd0*/  FMUL R25, R25, R23.reuse ;  /* 0x0000001719197220 */ /* 0x080fe20000400000 */
[----:B------:R-:W-:Y:S01]  /*4fe0*/  ISETP.GT.AND P0, PT, R3, RZ, P3 ;  /* 0x000000ff0300720c */ /* 0x000fe20001f04270 */
[-C--:B------:R-:W-:Y:S01]  /*4ff0*/  FMUL R26, R26, R23.reuse ;  /* 0x000000171a1a7220 */ /* 0x080fe20000400000 */
[----:B------:R-:W-:Y:S01]  /*5000*/  F2FP.F16.F32.PACK_AB R24, RZ, R24 ;  /* 0x00000018ff18723e */ /* 0x000fe200000000ff */
[-C--:B------:R-:W-:Y:S01]  /*5010*/  FMUL R27, R27, R23.reuse ;  /* 0x000000171b1b7220 */ /* 0x080fe20000400000 */
[----:B------:R-:W-:Y:S01]  /*5020*/  LEA.HI.X R7, R106, UR5, R103, 0x1, P4 ;  /* 0x000000056a077c11 */ /* 0x000fe2000a0f0c67 */
[----:B------:R-:W-:Y:S01]  /*5030*/  FMUL R28, R28, R23 ;  /* 0x000000171c1c7220 */ /* 0x000fe20000400000 */
[----:B------:R-:W-:Y:S01]  /*5040*/  F2FP.F16.F32.PACK_AB R25, RZ, R25 ;  /* 0x00000019ff19723e */ /* 0x000fe200000000ff */
[-C--:B------:R-:W-:Y:S01]  /*5050*/  FMUL R29, R29, R23.reuse ;  /* 0x000000171d1d7220 */ /* 0x080fe20000400000 */
[----:B------:R-:W-:Y:S01]  /*5060*/  ISETP.GT.AND P2, PT, R3, 0x8, P2 ;  /* 0x000000080300780c */ /* 0x000fe20001744270 */
[----:B------:R-:W-:Y:S01]  /*5070*/  @P1 STG.E.U16 desc[UR38][R6.64], R24 ;  /* 0x0000001806001986 */ /* 0x000fe2000c101526 */
[----:B------:R-:W-:Y:S01]  /*5080*/  ISETP.GT.AND P1, PT, R4, 0x8, PT ;  /* 0x000000080400780c */ /* 0x000fe20003f24270 */
[-C--:B------:R-:W-:Y:S01]  /*5090*/  FMUL R30, R30, R23.reuse ;  /* 0x000000171e1e7220 */ /* 0x080fe20000400000 */
[C---:B------:R-:W-:Y:S01]  /*50a0*/  SHF.L.U64.HI R5, R91.reuse, 0x1, R92 ;  /* 0x000000015b057819 */ /* 0x040fe2000001025c */
[----:B------:R-:W-:Y:S01]  /*50b0*/  @P0 STG.E.U16 desc[UR38][R6.64+0x2], R25 ;  /* 0x0000021906000986 */ /* 0x000fe2000c101526 */
[----:B------:R-:W-:Y:S01]  /*50c0*/  LEA R8, P5, R91, R6, 0x1 ;  /* 0x000000065b087211 */ /* 0x000fe200078a08ff */
[-C--:B------:R-:W-:Y:S01]  /*50d0*/  FMUL R31, R31, R23.reuse ;  /* 0x000000171f1f7220 */ /* 0x080fe20000400000 */
[----:B------:R-:W-:Y:S01]  /*50e0*/  ISETP.GT.AND P3, PT, R3, 0x8, P3 ;  /* 0x000000080300780c */ /* 0x000fe20001f64270 */
[-C--:B------:R-:W-:Y:S01]  /*50f0*/  FMUL R32, R32, R23.reuse ;  /* 0x0000001720207220 */ /* 0x080fe20000400000 */
[----:B------:R-:W-:Y:S01]  /*5100*/  ISETP.GT.AND P0, PT, R4, 0x9, PT ;  /* 0x000000090400780c */ /* 0x000fe20003f04270 */
[----:B------:R-:W-:Y:S01]  /*5110*/  IMAD.X R9, R5, 0x1, R7, P5 ;  /* 0x0000000105097824 */ /* 0x000fe200028e0607 */
[----:B------:R-:W-:Y:S01]  /*5120*/  ISETP.GT.AND P4, PT, R3, RZ, P1 ;  /* 0x000000ff0300720c */ /* 0x000fe20000f84270 */
[-C--:B------:R-:W-:Y:S01]  /*5130*/  FMUL R33, R33, R23.reuse ;  /* 0x0000001721217220 */ /* 0x080fe20000400000 */
[----:B------:R-:W-:Y:S01]  /*5140*/  F2FP.F16.F32.PACK_AB R26, RZ, R26 ;  /* 0x0000001aff1a723e */ /* 0x000fe200000000ff */
[-C--:B------:R-:W-:Y:S01]  /*5150*/  FMUL R34, R34, R23.reuse ;  /* 0x0000001722227220 */ /* 0x080fe20000400000 */
[----:B------:R-:W-:Y:S01]  /*5160*/  ISETP.GT.AND P5, PT, R3, RZ, P0 ;  /* 0x000000ff0300720c */ /* 0x000fe200007a4270 */
[----:B------:R-:W-:Y:S01]  /*5170*/  FMUL R35, R35, R23 ;  /* 0x0000001723237220 */ /* 0x000fe20000400000 */
[----:B------:R-:W-:Y:S01]  /*5180*/  F2FP.F16.F32.PACK_AB R27, RZ, R27 ;  /* 0x0000001bff1b723e */ /* 0x000fe200000000ff */
[----:B------:R-:W-:Y:S01]  /*5190*/  @P2 STG.E.U16 desc[UR38][R8.64], R26 ;  /* 0x0000001a08002986 */ /* 0x000fe2000c101526 */
[----:B------:R-:W-:Y:S01]  /*51a0*/  F2FP.F16.F32.PACK_AB R28, RZ, R28 ;  /* 0x0000001cff1c723e */ /* 0x000fe200000000ff */
[-C--:B------:R-:W-:Y:S01]  /*51b0*/  FMUL R36, R36, R23.reuse ;  /* 0x0000001724247220 */ /* 0x080fe20000400000 */
[----:B------:R-:W-:Y:S01]  /*51c0*/  ISETP.GT.AND P2, PT, R3, 0x8, P1 ;  /* 0x000000080300780c */ /* 0x000fe20000f44270 */
[----:B------:R-:W-:Y:S01]  /*51d0*/  @P3 STG.E.U16 desc[UR38][R8.64+0x2], R27 ;  /* 0x0000021b08003986 */ /* 0x000fe2000c101526 */
[----:B------:R-:W-:Y:S01]  /*51e0*/  ISETP.GT.AND P1, PT, R4, 0x10, PT ;  /* 0x000000100400780c */ /* 0x000fe20003f24270 */
[----:B------:R-:W-:Y:S01]  /*51f0*/  FMUL R37, R37, R23 ;  /* 0x0000001725257220 */ /* 0x000fe20000400000 */
[----:B------:R-:W-:Y:S01]  /*5200*/  F2FP.F16.F32.PACK_AB R29, RZ, R29 ;  /* 0x0000001dff1d723e */ /* 0x000fe200000000ff */
[----:B------:R-:W-:Y:S01]  /*5210*/  @P4 STG.E.U16 desc[UR38][R6.64+0x10], R28 ;  /* 0x0000101c06004986 */ /* 0x000fe2000c101526 */
[C---:B------:R-:W-:Y:S01]  /*5220*/  ISETP.GT.AND P3, PT, R3.reuse, 0x8, P0 ;  /* 0x000000080300780c */ /* 0x040fe20000764270 */
[-C--:B------:R-:W-:Y:S01]  /*5230*/  FMUL R38, R38, R23.reuse ;  /* 0x0000001726267220 */ /* 0x080fe20000400000 */
[----:B------:R-:W-:Y:S01]  /*5240*/  ISETP.GT.AND P0, PT, R4, 0x11, PT ;  /* 0x000000110400780c */ /* 0x000fe20003f04270 */
[----:B------:R-:W-:Y:S01]  /*5250*/  @P5 STG.E.U16 desc[UR38][R6.64+0x12], R29 ;  /* 0x0000121d06005986 */ /* 0x000fe2000c101526 */
        /* <DEDUP_REMOVED lines=161> */
[----:B------:R-:W-:Y:S01]  /*5c70*/  FMUL R87, R87, R23 ;  /* 0x0000001757577220 */ /* 0x000fe20000400000 */
[----:B------:R-:W-:-:S02]  /*5c80*/  F2FP.F16.F32.PACK_AB R62, RZ, R62 ;  /* 0x0000003eff3e723e */ /* 0x000fc400000000ff */
[C---:B------:R-:W-:Y:S02]  /*5c90*/  ISETP.GT.AND P5, PT, R3.reuse, RZ, P0 ;  /* 0x000000ff0300720c */ /* 0x040fe400007a4270 */
[----:B------:R-:W-:Y:S01]  /*5ca0*/  F2FP.F16.F32.PACK_AB R63, RZ, R63 ;  /* 0x0000003fff3f723e */ /* 0x000fe200000000ff */
[----:B------:R-:W-:Y:S01]  /*5cb0*/  @P2 STG.E.U16 desc[UR38][R8.64+0x90], R62 ;  /* 0x0000903e08002986 */ /* 0x000fe2000c101526 */
[----:B------:R-:W-:Y:S02]  /*5cc0*/  F2FP.F16.F32.PACK_AB R64, RZ, R64 ;  /* 0x00000040ff40723e */ /* 0x000fe400000000ff */
[C---:B------:R-:W-:Y:S01]  /*5cd0*/  ISETP.GT.AND P2, PT, R3.reuse, 0x8, P1 ;  /* 0x000000080300780c */ /* 0x040fe20000f44270 */
[----:B------:R-:W-:Y:S01]  /*5ce0*/  @P3 STG.E.U16 desc[UR38][R8.64+0x92], R63 ;  /* 0x0000923f08003986 */ /* 0x000fe2000c101526 */
[----:B------:R-:W-:Y:S02]  /*5cf0*/  ISETP.GT.AND P1, PT, R4, 0x58, PT ;  /* 0x000000580400780c */ /* 0x000fe40003f24270 */
[----:B------:R-:W-:Y:S01]  /*5d00*/  F2FP.F16.F32.PACK_AB R65, RZ, R65 ;  /* 0x00000041ff41723e */ /* 0x000fe200000000ff */
[----:B------:R-:W-:Y:S01]  /*5d10*/  @P4 STG.E.U16 desc[UR38][R6.64+0xa0], R64 ;  /* 0x0000a04006004986 */ /* 0x000fe2000c101526 */
[----:B------:R-:W-:-:S02]  /*5d20*/  ISETP.GT.AND P3, PT, R3, 0x8, P0 ;  /* 0x000000080300780c */ /* 0x000fc40000764270 */
[----:B------:R-:W-:Y:S01]  /*5d30*/  ISETP.GT.AND P0, PT, R4, 0x59, PT ;  /* 0x000000590400780c */ /* 0x000fe20003f04270 */
[----:B------:R-:W-:Y:S01]  /*5d40*/  @P5 STG.E.U16 desc[UR38][R6.64+0xa2], R65 ;  /* 0x0000a24106005986 */ /* 0x000fe2000c101526 */
[C---:B------:R-:W-:Y:S02]  /*5d50*/  ISETP.GT.AND P4, PT, R3.reuse, RZ, P1 ;  /* 0x000000ff0300720c */ /* 0x040fe40000f84270 */
[----:B------:R-:W-:Y:S02]  /*5d60*/  F2FP.F16.F32.PACK_AB R66, RZ, R66 ;  /* 0x00000042ff42723e */ /* 0x000fe400000000ff */
[----:B------:R-:W-:Y:S02]  /*5d70*/  ISETP.GT.AND P5, PT, R3, RZ, P0 ;  /* 0x000000ff0300720c */ /* 0x000fe400007a4270 */
[----:B------:R-:W-:Y:S01]  /*5d80*/  F2FP.F16.F32.PACK_AB R67, RZ, R67 ;  /* 0x00000043ff43723e */ /* 0x000fe200000000ff */
[----:B------:R-:W-:Y:S01]  /*5d90*/  @P2 STG.E.U16 desc[UR38][R8.64+0xa0], R66 ;  /* 0x0000a04208002986 */ /* 0x000fe2000c101526 */
[----:B------:R-:W-:-:S02]  /*5da0*/  F2FP.F16.F32.PACK_AB R68, RZ, R68 ;  /* 0x00000044ff44723e */ /* 0x000fc400000000ff */
[C---:B------:R-:W-:Y:S01]  /*5db0*/  ISETP.GT.AND P2, PT, R3.reuse, 0x8, P1 ;  /* 0x000000080300780c */ /* 0x040fe20000f44270 */
[----:B------:R-:W-:Y:S01]  /*5dc0*/  @P3 STG.E.U16 desc[UR38][R8.64+0xa2], R67 ;  /* 0x0000a24308003986 */ /* 0x000fe2000c101526 */
[C---:B------:R-:W-:Y:S02]  /*5dd0*/  ISETP.GT.AND P1, PT, R4.reuse, 0x60, PT ;  /* 0x000000600400780c */ /* 0x040fe40003f24270 */
[----:B------:R-:W-:Y:S01]  /*5de0*/  F2FP.F16.F32.PACK_AB R69, RZ, R69 ;  /* 0x00000045ff45723e */ /* 0x000fe200000000ff */
[----:B------:R-:W-:Y:S01]  /*5df0*/  @P4 STG.E.U16 desc[UR38][R6.64+0xb0], R68 ;  /* 0x0000b04406004986 */ /* 0x000fe2000c101526 */
[C---:B------:R-:W-:Y:S02]  /*5e00*/  ISETP.GT.AND P3, PT, R3.reuse, 0x8, P0 ;  /* 0x000000080300780c */ /* 0x040fe40000764270 */
[----:B------:R-:W-:Y:S01]  /*5e10*/  ISETP.GT.AND P0, PT, R4, 0x61, PT ;  /* 0x000000610400780c */ /* 0x000fe20003f04270 */
[----:B------:R-:W-:Y:S01]  /*5e20*/  @P5 STG.E.U16 desc[UR38][R6.64+0xb2], R69 ;  /* 0x0000b24506005986 */ /* 0x000fe2000c101526 */
[----:B------:R-:W-:-:S02]  /*5e30*/  ISETP.GT.AND P4, PT, R3, RZ, P1 ;  /* 0x000000ff0300720c */ /* 0x000fc40000f84270 */
[C---:B------:R-:W-:Y:S02]  /*5e40*/  ISETP.GT.AND P5, PT, R3.reuse, RZ, P0 ;  /* 0x000000ff0300720c */ /* 0x040fe400007a4270 */
[----:B------:R-:W-:Y:S02]  /*5e50*/  F2FP.F16.F32.PACK_AB R70, RZ, R70 ;  /* 0x00000046ff46723e */ /* 0x000fe400000000ff */
[----:B------:R-:W-:Y:S02]  /*5e60*/  F2FP.F16.F32.PACK_AB R71, RZ, R71 ;  /* 0x00000047ff47723e */ /* 0x000fe400000000ff */
[----:B------:R-:W-:Y:S01]  /*5e70*/  F2FP.F16.F32.PACK_AB R72, RZ, R72 ;  /* 0x00000048ff48723e */ /* 0x000fe200000000ff */
[----:B------:R-:W-:Y:S01]  /*5e80*/  @P2 STG.E.U16 desc[UR38][R8.64+0xb0], R70 ;  /* 0x0000b04608002986 */ /* 0x000fe2000c101526 */
[----:B------:R-:W-:Y:S02]  /*5e90*/  F2FP.F16.F32.PACK_AB R73, RZ, R73 ;  /* 0x00000049ff49723e */ /* 0x000fe400000000ff */
[C---:B------:R-:W-:Y:S01]  /*5ea0*/  ISETP.GT.AND P1, PT, R3.reuse, 0x8, P1 ;  /* 0x000000080300780c */ /* 0x040fe20000f24270 */
[----:B------:R-:W-:Y:S01]  /*5eb0*/  @P3 STG.E.U16 desc[UR38][R8.64+0xb2], R71 ;  /* 0x0000b24708003986 */ /* 0x000fe2000c101526 */
[----:B------:R-:W-:-:S02]  /*5ec0*/  ISETP.GT.AND P2, PT, R3, 0x8, P0 ;  /* 0x000000080300780c */ /* 0x000fc40000744270 */
[C---:B------:R-:W-:Y:S01]  /*5ed0*/  ISETP.GT.AND P0, PT, R4.reuse, 0x69, PT ;  /* 0x000000690400780c */ /* 0x040fe20003f04270 */
[----:B------:R-:W-:Y:S01]  /*5ee0*/  @P4 STG.E.U16 desc[UR38][R6.64+0xc0], R72 ;  /* 0x0000c04806004986 */ /* 0x000fe2000c101526 */
[----:B------:R-:W-:Y:S02]  /*5ef0*/  ISETP.GT.AND P4, PT, R4, 0x68, PT ;  /* 0x000000680400780c */ /* 0x000fe40003f84270 */
[----:B------:R-:W-:Y:S01]  /*5f00*/  F2FP.F16.F32.PACK_AB R74, RZ, R74 ;  /* 0x0000004aff4a723e */ /* 0x000fe200000000ff */
[----:B------:R-:W-:Y:S01]  /*5f10*/  @P5 STG.E.U16 desc[UR38][R6.64+0xc2], R73 ;  /* 0x0000c24906005986 */ /* 0x000fe2000c101526 */
[C---:B------:R-:W-:Y:S02]  /*5f20*/  ISETP.GT.AND P5, PT, R3.reuse, RZ, P4 ;  /* 0x000000ff0300720c */ /* 0x040fe400027a4270 */
[----:B------:R-:W-:Y:S01]  /*5f30*/  ISETP.GT.AND P3, PT, R3, RZ, P0 ;  /* 0x000000ff0300720c */ /* 0x000fe20000764270 */
[----:B------:R-:W-:Y:S01]  /*5f40*/  @P1 STG.E.U16 desc[UR38][R8.64+0xc0], R74 ;  /* 0x0000c04a08001986 */ /* 0x000fe2000c101526 */
[----:B------:R-:W-:-:S02]  /*5f50*/  F2FP.F16.F32.PACK_AB R75, RZ, R75 ;  /* 0x0000004bff4b723e */ /* 0x000fc400000000ff */
[----:B------:R-:W-:Y:S02]  /*5f60*/  F2FP.F16.F32.PACK_AB R76, RZ, R76 ;  /* 0x0000004cff4c723e */ /* 0x000fe400000000ff */
[C---:B------:R-:W-:Y:S01]  /*5f70*/  ISETP.GT.AND P4, PT, R3.reuse, 0x8, P4 ;  /* 0x000000080300780c */ /* 0x040fe20002784270 */
[----:B------:R-:W-:Y:S01]  /*5f80*/  @P2 STG.E.U16 desc[UR38][R8.64+0xc2], R75 ;  /* 0x0000c24b08002986 */ /* 0x000fe2000c101526 */
[----:B------:R-:W-:Y:S02]  /*5f90*/  F2FP.F16.F32.PACK_AB R77, RZ, R77 ;  /* 0x0000004dff4d723e */ /* 0x000fe400000000ff */
[C---:B------:R-:W-:Y:S01]  /*5fa0*/  ISETP.GT.AND P2, PT, R4.reuse, 0x71, PT ;  /* 0x000000710400780c */ /* 0x040fe20003f44270 */
[----:B------:R-:W-:Y:S01]  /*5fb0*/  @P5 STG.E.U16 desc[UR38][R6.64+0xd0], R76 ;  /* 0x0000d04c06005986 */ /* 0x000fe2000c101526 */
[----:B------:R-:W-:Y:S02]  /*5fc0*/  ISETP.GT.AND P5, PT, R3, 0x8, P0 ;  /* 0x000000080300780c */ /* 0x000fe400007a4270 */
[C---:B------:R-:W-:Y:S01]  /*5fd0*/  ISETP.GT.AND P1, PT, R4.reuse, 0x78, PT ;  /* 0x000000780400780c */ /* 0x040fe20003f24270 */
[----:B------:R-:W-:Y:S01]  /*5fe0*/  @P3 STG.E.U16 desc[UR38][R6.64+0xd2], R77 ;  /* 0x0000d24d06003986 */ /* 0x000fe2000c101526 */
[----:B------:R-:W-:-:S02]  /*5ff0*/  ISETP.GT.AND P3, PT, R4, 0x70, PT ;  /* 0x000000700400780c */ /* 0x000fc40003f64270 */
[----:B------:R-:W-:Y:S01]  /*6000*/  ISETP.GT.AND P0, PT, R4, 0x79, PT ;  /* 0x000000790400780c */ /* 0x000fe20003f04270 */
[----:B------:R-:W-:Y:S01]  /*6010*/  @P4 IMAD.MOV.U32 R4, RZ, RZ, R8 ;  /* 0x000000ffff044224 */ /* 0x000fe200078e0008 */
[----:B------:R-:W-:Y:S01]  /*6020*/  F2FP.F16.F32.PACK_AB R78, RZ, R78 ;  /* 0x0000004eff4e723e */ /* 0x000fe200000000ff */
[----:B------:R-:W-:Y:S01]  /*6030*/  @P4 IMAD.MOV.U32 R5, RZ, RZ, R9 ;  /* 0x000000ffff054224 */ /* 0x000fe200078e0009 */
[----:B------:R-:W-:Y:S02]  /*6040*/  F2FP.F16.F32.PACK_AB R79, RZ, R79 ;  /* 0x0000004fff4f723e */ /* 0x000fe400000000ff */
[----:B------:R-:W-:Y:S02]  /*6050*/  F2FP.F16.F32.PACK_AB R80, RZ, R80 ;  /* 0x00000050ff50723e */ /* 0x000fe400000000ff */
[----:B------:R0:W-:Y:S01]  /*6060*/  @P4 STG.E.U16 desc[UR38][R4.64+0xd0], R78 ;  /* 0x0000d04e04004986 */ /* 0x0001e2000c101526 */
[----:B------:R-:W-:Y:S02]  /*6070*/  ISETP.GT.AND P4, PT, R3, RZ, P2 ;  /* 0x000000ff0300720c */ /* 0x000fe40001784270 */
[----:B------:R-:W-:-:S02]  /*6080*/  F2FP.F16.F32.PACK_AB R81, RZ, R81 ;  /* 0x00000051ff51723e */ /* 0x000fc400000000ff */
[----:B------:R-:W-:Y:S02]  /*6090*/  ISETP.GT.AND P2, PT, R3, 0x8, P2 ;  /* 0x000000080300780c */ /* 0x000fe40001744270 */
[----:B------:R-:W-:Y:S02]  /*60a0*/  F2FP.F16.F32.PACK_AB R82, RZ, R82 ;  /* 0x00000052ff52723e */ /* 0x000fe400000000ff */
[----:B------:R-:W-:Y:S02]  /*60b0*/  F2FP.F16.F32.PACK_AB R83, RZ, R83 ;  /* 0x00000053ff53723e */ /* 0x000fe400000000ff */
[----:B------:R-:W-:Y:S01]  /*60c0*/  F2FP.F16.F32.PACK_AB R84, RZ, R84 ;  /* 0x00000054ff54723e */ /* 0x000fe200000000ff */
[----:B0-----:R-:W-:Y:S01]  /*60d0*/  @P5 IMAD.MOV.U32 R4, RZ, RZ, R8 ;  /* 0x000000ffff045224 */ /* 0x001fe200078e0008 */
[----:B------:R-:W-:Y:S01]  /*60e0*/  F2FP.F16.F32.PACK_AB R85, RZ, R85 ;  /* 0x00000055ff55723e */ /* 0x000fe200000000ff */
[----:B------:R-:W-:Y:S01]  /*60f0*/  @P5 IMAD.MOV.U32 R5, RZ, RZ, R9 ;  /* 0x000000ffff055224 */ /* 0x000fe200078e0009 */
[----:B------:R-:W-:-:S02]  /*6100*/  F2FP.F16.F32.PACK_AB R86, RZ, R86 ;  /* 0x00000056ff56723e */ /* 0x000fc400000000ff */
[----:B------:R-:W-:Y:S02]  /*6110*/  F2FP.F16.F32.PACK_AB R87, RZ, R87 ;  /* 0x00000057ff57723e */ /* 0x000fe400000000ff */
[----:B------:R0:W-:Y:S01]  /*6120*/  @P5 STG.E.U16 desc[UR38][R4.64+0xd2], R79 ;  /* 0x0000d24f04005986 */ /* 0x0001e2000c101526 */
[C---:B------:R-:W-:Y:S02]  /*6130*/  ISETP.GT.AND P5, PT, R3.reuse, RZ, P3 ;  /* 0x000000ff0300720c */ /* 0x040fe40001fa4270 */
[----:B------:R-:W-:-:S11]  /*6140*/  ISETP.GT.AND P3, PT, R3, 0x8, P3 ;  /* 0x000000080300780c */ /* 0x000fd60001f64270 */
[----:B0-----:R-:W-:Y:S02]  /*6150*/  @P5 IMAD.MOV.U32 R4, RZ, RZ, R6 ;  /* 0x000000ffff045224 */ /* 0x001fe400078e0006 */
[----:B------:R-:W-:-:S05]  /*6160*/  @P5 IMAD.MOV.U32 R5, RZ, RZ, R7 ;  /* 0x000000ffff055224 */ /* 0x000fca00078e0007 */
[----:B------:R0:W-:Y:S01]  /*6170*/  @P5 STG.E.U16 desc[UR38][R4.64+0xe0], R80 ;  /* 0x0000e05004005986 */ /* 0x0001e2000c101526 */
[C---:B------:R-:W-:Y:S02]  /*6180*/  ISETP.GT.AND P5, PT, R3.reuse, RZ, P0 ;  /* 0x000000ff0300720c */ /* 0x040fe400007a4270 */
[----:B------:R-:W-:Y:S01]  /*6190*/  ISETP.GT.AND P0, PT, R3, 0x8, P0 ;  /* 0x000000080300780c */ /* 0x000fe20000704270 */
[----:B0-----:R-:W-:Y:S02]  /*61a0*/  @P4 IMAD.MOV.U32 R4, RZ, RZ, R6 ;  /* 0x000000ffff044224 */ /* 0x001fe400078e0006 */
[----:B------:R-:W-:-:S05]  /*61b0*/  @P4 IMAD.MOV.U32 R5, RZ, RZ, R7 ;  /* 0x000000ffff054224 */ /* 0x000fca00078e0007 */
[----:B------:R0:W-:Y:S01]  /*61c0*/  @P4 STG.E.U16 desc[UR38][R4.64+0xe2], R81 ;  /* 0x0000e25104004986 */ /* 0x0001e2000c101526 */
[C---:B------:R-:W-:Y:S02]  /*61d0*/  ISETP.GT.AND P4, PT, R3.reuse, RZ, P1 ;  /* 0x000000ff0300720c */ /* 0x040fe40000f84270 */
[----:B------:R-:W-:Y:S01]  /*61e0*/  ISETP.GT.AND P1, PT, R3, 0x8, P1 ;  /* 0x000000080300780c */ /* 0x000fe20000f24270 */
[----:B0-----:R-:W-:Y:S02]  /*61f0*/  @P3 IMAD.MOV.U32 R4, RZ, RZ, R8 ;  /* 0x000000ffff043224 */ /* 0x001fe400078e0008 */
[----:B------:R-:W-:-:S05]  /*6200*/  @P3 IMAD.MOV.U32 R5, RZ, RZ, R9 ;  /* 0x000000ffff053224 */ /* 0x000fca00078e0009 */
[----:B------:R0:W-:Y:S02]  /*6210*/  @P3 STG.E.U16 desc[UR38][R4.64+0xe0], R82 ;  /* 0x0000e05204003986 */ /* 0x0001e4000c101526 */
[----:B0-----:R-:W-:Y:S02]  /*6220*/  @P2 IMAD.MOV.U32 R4, RZ, RZ, R8 ;  /* 0x000000ffff042224 */ /* 0x001fe400078e0008 */
[----:B------:R-:W-:-:S05]  /*6230*/  @P2 IMAD.MOV.U32 R5, RZ, RZ, R9 ;  /* 0x000000ffff052224 */ /* 0x000fca00078e0009 */
[----:B------:R0:W-:Y:S02]  /*6240*/  @P2 STG.E.U16 desc[UR38][R4.64+0xe2], R83 ;  /* 0x0000e25304002986 */ /* 0x0001e4000c101526 */
[----:B0-----:R-:W-:Y:S02]  /*6250*/  @P4 IMAD.MOV.U32 R4, RZ, RZ, R6 ;  /* 0x000000ffff044224 */ /* 0x001fe400078e0006 */
[----:B------:R-:W-:-:S05]  /*6260*/  @P4 IMAD.MOV.U32 R5, RZ, RZ, R7 ;  /* 0x000000ffff054224 */ /* 0x000fca00078e0007 */
[----:B------:R0:W-:Y:S04]  /*6270*/  @P4 STG.E.U16 desc[UR38][R4.64+0xf0], R84 ;  /* 0x0000f05404004986 */ /* 0x0001e8000c101526 */
[----:B------:R1:W-:Y:S01]  /*6280*/  @P5 STG.E.U16 desc[UR38][R6.64+0xf2], R85 ;  /* 0x0000f25506005986 */ /* 0x0003e2000c101526 */
[----:B0-----:R-:W-:Y:S02]  /*6290*/  @P1 IMAD.MOV.U32 R4, RZ, RZ, R8 ;  /* 0x000000ffff041224 */ /* 0x001fe400078e0008 */
[----:B------:R-:W-:-:S05]  /*62a0*/  @P1 IMAD.MOV.U32 R5, RZ, RZ, R9 ;  /* 0x000000ffff051224 */ /* 0x000fca00078e0009 */
[----:B------:R1:W-:Y:S04]  /*62b0*/  @P1 STG.E.U16 desc[UR38][R4.64+0xf0], R86 ;  /* 0x0000f05604001986 */ /* 0x0003e8000c101526 */
[----:B------:R1:W-:Y:S02]  /*62c0*/  @P0 STG.E.U16 desc[UR38][R8.64+0xf2], R87 ;  /* 0x0000f25708000986 */ /* 0x0003e4000c101526 */
.L_x_160:
[----:B------:R-:W-:Y:S05]  /*62d0*/  BSYNC B0 ;  /* 0x0000000000007941 */ /* 0x000fea0003800000 */
.L_x_34:
[----:B------:R-:W-:Y:S01]  /*62e0*/  IADD3 R16, P0, R16, UR36, RZ ;  /* 0x0000002410107c10 */ /* 0x000fe2000ff1e0ff */
[----:B------:R-:W-:Y:S01]  /*62f0*/  ULDC.64 UR4, c[0x0][0x650] ;  /* 0x0001940000047ab9 */ /* 0x000fe20000000a00 */
[----:B------:R-:W-:Y:S01]  /*6300*/  PRMT R3, RZ, 0x7610, R3 ;  /* 0x00007610ff037816 */ /* 0x000fe20000000003 */
[----:B------:R-:W-:Y:S01]  /*6310*/  IMAD.MOV.U32 R100, RZ, RZ, -0x1 ;  /* 0xffffffffff647424 */ /* 0x000fe200078e00ff */
[----:B------:R-:W-:Y:S01]  /*6320*/  IADD3.X R17, R17, UR42, RZ, P0, !PT ;  /* 0x0000002a11117c10 */ /* 0x000fe200087fe4ff */
[----:B------:R-:W-:Y:S01]  /*6330*/  IMAD.MOV.U32 R101, RZ, RZ, -0x1 ;  /* 0xffffffffff657424 */ /* 0x000fe200078e00ff */
[----:B------:R-:W-:-:S04]  /*6340*/  ISETP.GE.U32.AND P0, PT, R16, UR4, PT ;  /* 0x0000000410007c0c */ /* 0x000fc8000bf06070 */
[----:B------:R-:W-:-:S13]  /*6350*/  ISETP.GE.U32.AND.EX P0, PT, R17, UR5, PT, P0 ;  /* 0x0000000511007c0c */ /* 0x000fda000bf06100 */
[----:B------:R-:W-:Y:S05]  /*6360*/  @P0 BRA `(.L_x_161) ;  /* 0x00000004004c0947 */ /* 0x000fea0003800000 */
[----:B------:R-:W0:Y:S01]  /*6370*/  LDC.64 R10, c[0x0][0x628] ;  /* 0x00018a00ff0a7b82 */ /* 0x000e220000000a00 */
[----:B---3--:R-:W3:Y:S01]  /*6380*/  S2R R12, SR_CTAID.X ;  /* 0x00000000000c7919 */ /* 0x008ee20000002500 */
[----:B-12-4-:R-:W-:Y:S02]  /*6390*/  IMAD.MOV.U32 R8, RZ, RZ, R16 ;  /* 0x000000ffff087224 */ /* 0x016fe400078e0010 */
[----:B------:R-:W-:Y:S01]  /*63a0*/  IMAD.MOV.U32 R9, RZ, RZ, R17 ;  /* 0x000000ffff097224 */ /* 0x000fe200078e0011 */
[----:B------:R-:W1:Y:S03]  /*63b0*/  S2R R20, SR_CTAID.Y ;  /* 0x0000000000147919 */ /* 0x000e660000002600 */
[----:B------:R-:W2:Y:S08]  /*63c0*/  LDC R0, c[0x0][0x630] ;  /* 0x00018c00ff007b82 */ /* 0x000eb00000000800 */
[----:B------:R-:W4:Y:S01]  /*63d0*/  LDC.64 R14, c[0x0][0x620] ;  /* 0x00018800ff0e7b82 */ /* 0x000f220000000a00 */
[----:B0-----:R-:W-:-:S04]  /*63e0*/  ISETP.NE.U32.AND P0, PT, R10, RZ, PT ;  /* 0x000000ff0a00720c */ /* 0x001fc80003f05070 */
[----:B------:R-:W-:-:S13]  /*63f0*/  ISETP.NE.AND.EX P0, PT, R11, RZ, PT, P0 ;  /* 0x000000ff0b00720c */ /* 0x000fda0003f05300 */
[----:B-1234-:R-:W-:Y:S05]  /*6400*/  @!P0 BRA `(.L_x_162) ;  /* 0x0000000000288947 */ /* 0x01efea0003800000 */
        /* <DEDUP_REMOVED lines=10> */
.L_x_162:
[-CC-:B------:R-:W-:Y:S01]  /*64b0*/  SHF.R.U64 R101, R8, R0.reuse, R9.reuse ;  /* 0x0000000008657219 */ /* 0x180fe20000001209 */
[----:B------:R-:W0:Y:S01]  /*64c0*/  LDC.64 R26, c[0x0][0x640] ;  /* 0x00019000ff1a7b82 */ /* 0x000e220000000a00 */
[----:B------:R-:W-:Y:S01]  /*64d0*/  SHF.R.U32.HI R0, RZ, R0, R9 ;  /* 0x00000000ff007219 */ /* 0x000fe20000011609 */
[----:B------:R-:W-:Y:S01]  /*64e0*/  ULDC UR4, c[0x0][0x150] ;  /* 0x0000540000047ab9 */ /* 0x000fe20000000800 */
[----:B------:R-:W-:Y:S02]  /*64f0*/  IADD3 R3, P0, RZ, -R101, RZ ;  /* 0x80000065ff037210 */ /* 0x000fe40007f1e0ff */
[----:B------:R-:W-:-:S03]  /*6500*/  I2FP.F32.U32 R7, R12 ;  /* 0x0000000c00077245 */ /* 0x000fc60000201000 */
[----:B------:R-:W1:Y:S01]  /*6510*/  LDC R6, c[0x0][0x618] ;  /* 0x00018600ff067b82 */ /* 0x000e620000000800 */
[----:B------:R-:W-:Y:S02]  /*6520*/  IMAD.X R5, RZ, RZ, ~R0, P0 ;  /* 0x000000ffff057224 */ /* 0x000fe400000e0e00 */
[----:B------:R-:W-:Y:S01]  /*6530*/  FMUL R7, R7, UR4 ;  /* 0x0000000407077c20 */ /* 0x000fe20008400000 */
[----:B------:R-:W-:Y:S01]  /*6540*/  ULDC UR4, c[0x0][0x154] ;  /* 0x0000550000047ab9 */ /* 0x000fe20000000800 */
[-C--:B------:R-:W-:Y:S02]  /*6550*/  IMAD R0, R5, R14.reuse, RZ ;  /* 0x0000000e05007224 */ /* 0x080fe400078e02ff */
[C---:B------:R-:W-:Y:S01]  /*6560*/  IMAD.WIDE.U32 R4, R3.reuse, R14, R16 ;  /* 0x0000000e03047225 */ /* 0x040fe200078e0010 */
[----:B------:R-:W2:Y:S01]  /*6570*/  LDC R8, c[0x0][0x608] ;  /* 0x00018200ff087b82 */ /* 0x000ea20000000800 */
[----:B------:R-:W3:Y:S02]  /*6580*/  F2I.U32.TRUNC.NTZ R7, R7 ;  /* 0x0000000700077305 */ /* 0x000ee4000020f000 */
[----:B------:R-:W-:Y:S01]  /*6590*/  IMAD R3, R3, R15, R0 ;  /* 0x0000000f03037224 */ /* 0x000fe200078e0200 */
[----:B------:R-:W-:-:S03]  /*65a0*/  I2FP.F32.U32 R0, R20 ;  /* 0x0000001400007245 */ /* 0x000fc60000201000 */
[----:B------:R-:W-:Y:S01]  /*65b0*/  IMAD.IADD R3, R5, 0x1, R3 ;  /* 0x0000000105037824 */ /* 0x000fe200078e0203 */
[----:B------:R-:W4:Y:S01]  /*65c0*/  LDC R11, c[0x0][0x658] ;  /* 0x00019600ff0b7b82 */ /* 0x000f220000000800 */
[----:B0-----:R-:W-:-:S04]  /*65d0*/  ISETP.NE.U32.AND P0, PT, R26, RZ, PT ;  /* 0x000000ff1a00720c */ /* 0x001fc80003f05070 */
[----:B------:R-:W-:-:S03]  /*65e0*/  ISETP.NE.AND.EX P0, PT, R27, RZ, PT, P0 ;  /* 0x000000ff1b00720c */ /* 0x000fc60003f05300 */
[----:B------:R-:W0:Y:S01]  /*65f0*/  LDC R9, c[0x0][0x144] ;  /* 0x00005100ff097b82 */ /* 0x000e220000000800 */
[-C--:B-1----:R-:W-:Y:S01]  /*6600*/  SHF.R.U64 R10, R4, R6.reuse, R3 ;  /* 0x00000006040a7219 */ /* 0x082fe20000001203 */
[----:B---3--:R-:W-:Y:S01]  /*6610*/  IMAD.MOV R7, RZ, RZ, -R7 ;  /* 0x000000ffff077224 */ /* 0x008fe200078e0a07 */
[----:B------:R-:W-:Y:S01]  /*6620*/  SHF.R.U32.HI R3, RZ, R6, R3 ;  /* 0x00000006ff037219 */ /* 0x000fe20000011603 */
[----:B------:R-:W-:-:S04]  /*6630*/  FMUL R6, R0, UR4 ;  /* 0x0000000400067c20 */ /* 0x000fc80008400000 */
[----:B------:R-:W1:Y:S01]  /*6640*/  LDC R21, c[0x0][0x148] ;  /* 0x00005200ff157b82 */ /* 0x000e620000000800 */
[----:B------:R3:W0:Y:S01]  /*6650*/  F2I.U32.TRUNC.NTZ R14, R6 ;  /* 0x00000006000e7305 */ /* 0x000622000020f000 */
[-CC-:B--2---:R-:W-:Y:S02]  /*6660*/  SHF.R.U64 R13, R10, R8.reuse, R3.reuse ;  /* 0x000000080a0d7219 */ /* 0x184fe40000001203 */
[----:B------:R-:W-:-:S04]  /*6670*/  SHF.R.U32.HI R0, RZ, R8, R3 ;  /* 0x00000008ff007219 */ /* 0x000fc80000011603 */
[----:B-----5:R-:W2:Y:S01]  /*6680*/  LDC R24, c[0x0][0x648] ;  /* 0x00019200ff187b82 */ /* 0x020ea20000000800 */
[-CC-:B----4-:R-:W-:Y:S02]  /*6690*/  SHF.R.U64 R15, R13, R11.reuse, R0.reuse ;  /* 0x0000000b0d0f7219 */ /* 0x190fe40000001200 */
[----:B------:R-:W-:-:S03]  /*66a0*/  SHF.R.U32.HI R5, RZ, R11, R0 ;  /* 0x0000000bff057219 */ /* 0x000fc60000011600 */
[----:B------:R-:W-:Y:S02]  /*66b0*/  IMAD.MOV.U32 R4, RZ, RZ, R15 ;  /* 0x000000ffff047224 */ /* 0x000fe400078e000f */
[----:B------:R-:W4:Y:S01]  /*66c0*/  LDC R28, c[0x0][0x638] ;  /* 0x00018e00ff1c7b82 */ /* 0x000f220000000800 */
[----:B0-----:R-:W-:-:S07]  /*66d0*/  IMAD R25, R9, R7, R12 ;  /* 0x0000000709197224 */ /* 0x001fce00078e020c */
[----:B------:R-:W0:Y:S08]  /*66e0*/  LDC R29, c[0x0][0x610] ;  /* 0x00018400ff1d7b82 */ /* 0x000e300000000800 */
[----:B------:R-:W0:Y:S01]  /*66f0*/  LDC R30, c[0x0][0x600] ;  /* 0x00018000ff1e7b82 */ /* 0x000e220000000800 */
[----:B-123--:R-:W-:Y:S05]  /*6700*/  @!P0 BRA `(.L_x_163) ;  /* 0x0000000000288947 */ /* 0x00efea0003800000 */
[----:B------:R-:W1:Y:S02]  /*6710*/  LDC R0, c[0x0][0x64c] ;  /* 0x00019300ff007b82 */ /* 0x000e640000000800 */
[----:B-1----:R-:W-:-:S05]  /*6720*/  IADD3 R3, P0, R15, R0, RZ ;  /* 0x000000000f037210 */ /* 0x002fca0007f1e0ff */
        /* <DEDUP_REMOVED lines=8> */
.L_x_163:
[----:B------:R-:W-:Y:S01]  /*67b0*/  ISETP.NE.AND P0, PT, R2, 0x1, PT ;  /* 0x000000010200780c */ /* 0x000fe20003f05270 */
[----:B------:R-:W-:Y:S01]  /*67c0*/  IMAD.MOV R14, RZ, RZ, -R14 ;  /* 0x000000ffff0e7224 */ /* 0x000fe200078e0a0e */
[----:B------:R-:W-:Y:S02]  /*67d0*/  SHF.R.U64 R3, R4, R24, R5 ;  /* 0x0000001804037219 */ /* 0x000fe40000001205 */
[----:B------:R-:W-:Y:S02]  /*67e0*/  LOP3.LUT R0, R13, R98, RZ, 0xc0, !PT ;  /* 0x000000620d007212 */ /* 0x000fe400078ec0ff */
[----:B------:R-:W-:Y:S01]  /*67f0*/  LOP3.LUT R10, R10, R97, RZ, 0xc0, !PT ;  /* 0x000000610a0a7212 */ /* 0x000fe200078ec0ff */
[----:B------:R-:W-:Y:S02]  /*6800*/  IMAD.MOV R4, RZ, RZ, -R3 ;  /* 0x000000ffff047224 */ /* 0x000fe400078e0a03 */
[----:B------:R-:W-:Y:S02]  /*6810*/  IMAD R0, R93, R3, R0 ;  /* 0x000000035d007224 */ /* 0x000fe400078e0200 */
[----:B----4-:R-:W-:-:S02]  /*6820*/  IMAD R3, R4, R28, R15 ;  /* 0x0000001c04037224 */ /* 0x010fc400078e020f */
[----:B------:R-:W-:Y:S02]  /*6830*/  @P0 IMAD R25, R21, R14, R20 ;  /* 0x0000000e15190224 */ /* 0x000fe400078e0214 */
[----:B0-----:R-:W-:Y:S02]  /*6840*/  IMAD R5, R3, R30, R10 ;  /* 0x0000001e03057224 */ /* 0x001fe400078e020a */
[----:B------:R-:W-:Y:S02]  /*6850*/  IMAD R0, R0, R29, R25 ;  /* 0x0000001d00007224 */ /* 0x000fe400078e0219 */
[----:B------:R-:W-:-:S03]  /*6860*/  IMAD.MOV.U32 R4, RZ, RZ, 0x1 ;  /* 0x00000001ff047424 */ /* 0x000fc600078e00ff */
[----:B------:R-:W-:Y:S02]  /*6870*/  SEL R100, R5, R0, !P0 ;  /* 0x0000000005647207 */ /* 0x000fe40004000000 */
[----:B------:R-:W-:Y:S02]  /*6880*/  PRMT R3, R4, 0x7610, R3 ;  /* 0x0000761004037816 */ /* 0x000fe40000000003 */
[----:B------:R-:W-:-:S07]  /*6890*/  SEL R0, R0, R5, !P0 ;  /* 0x0000000500007207 */ /* 0x000fce0004000000 */
.L_x_161:
[----:B------:R-:W-:Y:S01]  /*68a0*/  UIMAD.WIDE.U32 UR4, UR41, 0x24924925, URZ ;  /* 0x24924925290478a5 */ /* 0x000fe2000f8e003f */
[----:B------:R-:W-:Y:S01]  /*68b0*/  LOP3.LUT P0, RZ, R3, 0xff, RZ, 0xc0, !PT ;  /* 0x000000ff03ff7812 */ /* 0x000fe2000780c0ff */
[----:B------:R-:W-:Y:S02]  /*68c0*/  IMAD.MOV.U32 R103, RZ, RZ, R0 ;  /* 0x000000ffff677224 */ /* 0x000fe400078e0000 */
[----:B------:R-:W-:-:S04]  /*68d0*/  UIADD3 UR4, UR41, -UR5, URZ ;  /* 0x8000000529047290 */ /* 0x000fc8000fffe03f */
[----:B------:R-:W-:-:S04]  /*68e0*/  ULEA.HI UR4, UR4, UR5, URZ, 0x1f ;  /* 0x0000000504047291 */ /* 0x000fc8000f8ff83f */
[----:B------:R-:W-:-:S04]  /*68f0*/  USHF.R.U32.HI UR4, URZ, 0x2, UR4 ;  /* 0x000000023f047899 */ /* 0x000fc80008011604 */
[----:B------:R-:W-:Y:S01]  /*6900*/  UIMAD UR41, UR4, -0x7, UR41 ;  /* 0xfffffff9042978a4 */ /* 0x000fe2000f8e0229 */
[----:B------:R-:W-:Y:S11]  /*6910*/  @P0 BRA `(.L_x_164) ;  /* 0xffffffa800f00947 */ /* 0x000ff6000383ffff */
[----:B------:R-:W-:Y:S05]  /*6920*/  EXIT ;  /* 0x000000000000794d */ /* 0x000fea0003800000 */
.L_x_7:
        /* <DEDUP_REMOVED lines=26> */
.L_x_166:
[----:B------:R-:W0:Y:S01]  /*6ad0*/  LDC.64 R28, c[0x0][0x640] ;  /* 0x00019000ff1c7b82 */ /* 0x000e220000000a00 */
[-CC-:B------:R-:W-:Y:S01]  /*6ae0*/  SHF.R.U64 R21, R14, R8.reuse, R15.reuse ;  /* 0x000000080e157219 */ /* 0x180fe2000000120f */
[----:B------:R-:W-:Y:S01]  /*6af0*/  IMAD.MOV.U32 R31, RZ, RZ, 0x1 ;  /* 0x00000001ff1f7424 */ /* 0x000fe200078e00ff */
[----:B------:R-:W-:Y:S02]  /*6b00*/  SHF.R.U32.HI R7, RZ, R8, R15 ;  /* 0x00000008ff077219 */ /* 0x000fe4000001160f */
[----:B------:R-:W-:-:S03]  /*6b10*/  IADD3 R13, P0, RZ, -R21, RZ ;  /* 0x80000015ff0d7210 */ /* 0x000fc60007f1e0ff */
[----:B------:R-:W1:Y:S02]  /*6b20*/  LDC R12, c[0x0][0x618] ;  /* 0x00018600ff0c7b82 */ /* 0x000e640000000800 */
[----:B------:R-:W-:Y:S02]  /*6b30*/  IMAD.X R7, RZ, RZ, ~R7, P0 ;  /* 0x000000ffff077224 */ /* 0x000fe400000e0e07 */
[----:B------:R-:W-:-:S04]  /*6b40*/  IMAD.WIDE.U32 R10, R13, R24, R16 ;  /* 0x000000180d0a7225 */ /* 0x000fc800078e0010 */
[----:B------:R-:W2:Y:S01]  /*6b50*/  LDC R14, c[0x0][0x608] ;  /* 0x00018200ff0e7b82 */ /* 0x000ea20000000800 */
[----:B------:R-:W-:-:S04]  /*6b60*/  IMAD R8, R7, R24, RZ ;  /* 0x0000001807087224 */ /* 0x000fc800078e02ff */
[----:B------:R-:W-:-:S03]  /*6b70*/  IMAD R7, R13, R25, R8 ;  /* 0x000000190d077224 */ /* 0x000fc600078e0208 */
[----:B------:R-:W3:Y:S01]  /*6b80*/  LDC R26, c[0x0][0x658] ;  /* 0x00019600ff1a7b82 */ /* 0x000ee20000000800 */
[----:B------:R-:W-:Y:S01]  /*6b90*/  IMAD.IADD R7, R11, 0x1, R7 ;  /* 0x000000010b077824 */ /* 0x000fe200078e0207 */
[----:B0-----:R-:W-:Y:S01]  /*6ba0*/  ISETP.NE.U32.AND P0, PT, R28, RZ, PT ;  /* 0x000000ff1c00720c */ /* 0x001fe20003f05070 */
[----:B------:R-:W-:-:S03]  /*6bb0*/  IMAD.MOV.U32 R11, RZ, RZ, -0x1 ;  /* 0xffffffffff0b7424 */ /* 0x000fc600078e00ff */
        /* <DEDUP_REMOVED lines=8> */
[-C--:B---3--:R-:W-:Y:S02]  /*6c40*/  SHF.L.U32 R10, R11, R26.reuse, RZ ;  /* 0x0000001a0b0a7219 */ /* 0x088fe400000006ff */
[--C-:B------:R-:W-:Y:S02]  /*6c50*/  SHF.R.U64 R24, R22, R26, R7.reuse ;  /* 0x0000001a16187219 */ /* 0x100fe40000001207 */
[----:B------:R-:W-:Y:S02]  /*6c60*/  LOP3.LUT R33, RZ, R10, RZ, 0x33, !PT ;  /* 0x0000000aff217212 */ /* 0x000fe400078e33ff */
[----:B------:R-:W-:Y:S01]  /*6c70*/  SHF.R.U32.HI R11, RZ, R26, R7 ;  /* 0x0000001aff0b7219 */ /* 0x000fe20000011607 */
[----:B------:R-:W3:Y:S01]  /*6c80*/  LDC R30, c[0x0][0x610] ;  /* 0x00018400ff1e7b82 */ /* 0x000ee20000000800 */
[----:B------:R-:W-:Y:S01]  /*6c90*/  IMAD.MOV.U32 R10, RZ, RZ, R24 ;  /* 0x000000ffff0a7224 */ /* 0x000fe200078e0018 */
[----:B------:R-:W-:Y:S06]  /*6ca0*/  @!P0 BRA `(.L_x_167) ;  /* 0x0000000000288947 */ /* 0x000fec0003800000 */
        /* <DEDUP_REMOVED lines=10> */
.L_x_167:
[----:B------:R-:W-:Y:S02]  /*6d50*/  ISETP.NE.AND P0, PT, R2, 0x1, PT ;  /* 0x000000010200780c */ /* 0x000fe40003f05270 */
[----:B-1----:R-:W-:Y:S01]  /*6d60*/  SHF.R.U64 R8, R10, R8, R11 ;  /* 0x000000080a087219 */ /* 0x002fe2000000120b */
[----:B0-----:R-:W-:Y:S01]  /*6d70*/  VIADD R11, R25, 0xffffffff ;  /* 0xffffffff190b7836 */ /* 0x001fe20000000000 */
[----:B------:R-:W-:Y:S02]  /*6d80*/  SHF.L.U32 R31, R31, R26, RZ ;  /* 0x0000001a1f1f7219 */ /* 0x000fe400000006ff */
[----:B------:R-:W-:Y:S01]  /*6d90*/  LOP3.LUT R5, R22, R33, RZ, 0xc0, !PT ;  /* 0x0000002116057212 */ /* 0x000fe200078ec0ff */
[----:B------:R-:W-:-:S04]  /*6da0*/  IMAD.MOV R7, RZ, RZ, -R8 ;  /* 0x000000ffff077224 */ /* 0x000fc800078e0a08 */
[----:B------:R-:W-:Y:S02]  /*6db0*/  IMAD R5, R31, R8, R5 ;  /* 0x000000081f057224 */ /* 0x000fe400078e0205 */
[----:B------:R-:W-:Y:S01]  /*6dc0*/  @P0 IMAD R6, R9, R23, R4 ;  /* 0x0000001709060224 */ /* 0x000fe200078e0204 */
[----:B------:R-:W-:Y:S01]  /*6dd0*/  LOP3.LUT R9, R20, R11, RZ, 0xc0, !PT ;  /* 0x0000000b14097212 */ /* 0x000fe200078ec0ff */
[----:B--2---:R-:W-:Y:S02]  /*6de0*/  IMAD R4, R7, R27, R24 ;  /* 0x0000001b07047224 */ /* 0x004fe400078e0218 */
[----:B---3--:R-:W-:Y:S02]  /*6df0*/  IMAD R6, R5, R30, R6 ;  /* 0x0000001e05067224 */ /* 0x008fe400078e0206 */
[----:B------:R-:W-:Y:S02]  /*6e00*/  IMAD R5, R4, R25, R9 ;  /* 0x0000001904057224 */ /* 0x000fe400078e0209 */
[----:B------:R-:W-:-:S02]  /*6e10*/  IMAD.MOV.U32 R8, RZ, RZ, 0x1 ;  /* 0x00000001ff087424 */ /* 0x000fc400078e00ff */
[----:B------:R-:W-:Y:S01]  /*6e20*/  IMAD.MOV.U32 R7, RZ, RZ, R21 ;  /* 0x000000ffff077224 */ /* 0x000fe200078e0015 */
[----:B------:R-:W-:Y:S02]  /*6e30*/  SEL R19, R5, R6, !P0 ;  /* 0x0000000605137207 */ /* 0x000fe40004000000 */
[----:B------:R-:W-:-:S07]  /*6e40*/  SEL R12, R6, R5, !P0 ;  /* 0x00000005060c7207 */ /* 0x000fce0004000000 */
.L_x_165:
[----:B------:R-:W-:-:S08]  /*6e50*/  NOP ;  /* 0x0000000000007918 */ /* 0x000fd00000000000 */
[----:B------:R-:W0:-:S00]  /*6e60*/  USETMAXREG.DEALLOC.CTAPOOL 0x28 ;  /* 0x00000028000079c8 */ /* 0x000e0000080e0500 */
[----:B0-----:R-:W-:-:S13]  /*6e70*/  ISETP.NE.AND P0, PT, R3, RZ, PT ;  /* 0x000000ff0300720c */ /* 0x001fda0003f05270 */
[----:B------:R-:W-:Y:S05]  /*6e80*/  @P0 EXIT ;  /* 0x000000000000094d */ /* 0x000fea0003800000 */
[----:B------:R-:W-:Y:S01]  /*6e90*/  LOP3.LUT P0, RZ, R8, 0xff, RZ, 0xc0, !PT ;  /* 0x000000ff08ff7812 */ /* 0x000fe2000780c0ff */
[----:B------:R-:W-:Y:S02]  /*6ea0*/  IMAD.MOV.U32 R3, RZ, RZ, 0x1 ;  /* 0x00000001ff037424 */ /* 0x000fe400078e00ff */
[----:B------:R-:W-:-:S10]  /*6eb0*/  IMAD.MOV.U32 R13, RZ, RZ, RZ ;  /* 0x000000ffff0d7224 */ /* 0x000fd400078e00ff */
[----:B------:R-:W-:Y:S05]  /*6ec0*/  @!P0 BRA `(.L_x_168) ;  /* 0x0000000c00908947 */ /* 0x000fea0003800000 */
[----:B------:R-:W0:Y:S01]  /*6ed0*/  LDC R3, c[0x0][0x28c] ;  /* 0x0000a300ff037b82 */ /* 0x000e220000000800 */
[----:B------:R-:W-:Y:S01]  /*6ee0*/  UMOV UR7, 0x1 ;  /* 0x0000000100077882 */ /* 0x000fe20000000000 */
[----:B------:R-:W-:Y:S01]  /*6ef0*/  ULDC UR14, c[0x0][0x658] ;  /* 0x00019600000e7ab9 */ /* 0x000fe20000000800 */
[----:B------:R-:W-:Y:S01]  /*6f00*/  UMOV UR6, 0xffffffff ;  /* 0xffffffff00067882 */ /* 0x000fe20000000000 */
[----:B------:R-:W-:Y:S01]  /*6f10*/  BSSY B0, `(.L_x_168) ;  /* 0x00000df000007945 */ /* 0x000fe20003800000 */
[----:B------:R-:W-:Y:S01]  /*6f20*/  USHF.L.U32 UR6, UR6, UR14, URZ ;  /* 0x0000000e06067299 */ /* 0x000fe2000800063f */
[----:B------:R-:W-:Y:S01]  /*6f30*/  IMAD.MOV.U32 R11, RZ, RZ, 0x1 ;  /* 0x00000001ff0b7424 */ /* 0x000fe200078e00ff */
[----:B------:R-:W-:Y:S01]  /*6f40*/  LOP3.LUT R10, R18, 0x2, RZ, 0xfc, !PT ;  /* 0x00000002120a7812 */ /* 0x000fe200078efcff */
[----:B------:R-:W1:Y:S01]  /*6f50*/  S2UR UR5, SR_CgaCtaId ;  /* 0x00000000000579c3 */ /* 0x000e620000008800 */
[----:B------:R-:W-:Y:S01]  /*6f60*/  IMAD.MOV.U32 R13, RZ, RZ, RZ ;  /* 0x000000ffff0d7224 */ /* 0x000fe200078e00ff */
[----:B------:R-:W-:Y:S01]  /*6f70*/  ULDC UR13, c[0x0][0x600] ;  /* 0x00018000000d7ab9 */ /* 0x000fe20000000800 */
[----:B------:R-:W-:Y:S01]  /*6f80*/  UMOV UR23, 0x55 ;  /* 0x0000005500177882 */ /* 0x000fe20000000000 */
[----:B------:R-:W-:-:S02]  /*6f90*/  UIADD3 UR13, UR13, -0x1, URZ ;  /* 0xffffffff0d0d7890 */ /* 0x000fc4000fffe03f */
[----:B------:R-:W-:Y:S02]  /*6fa0*/  USHF.L.U32 UR14, UR7, UR14, URZ ;  /* 0x0000000e070e7299 */ /* 0x000fe4000800063f */
[----:B------:R-:W-:Y:S01]  /*6fb0*/  ULOP3.LUT UR21, URZ, UR6, URZ, 0x33, !UPT ;  /* 0x000000063f157292 */ /* 0x000fe2000f8e333f */
[----:B------:R-:W-:Y:S01]  /*6fc0*/  ULDC.64 UR30, c[0x0][0x198] ;  /* 0x00006600001e7ab9 */ /* 0x000fe20000000a00 */
[----:B0-----:R-:W-:-:S05]  /*6fd0*/  VIADD R3, R3, 0x3f ;  /* 0x0000003f03037836 */ /* 0x001fca0000000000 */
[----:B------:R-:W-:Y:S01]  /*6fe0*/  SHF.R.S32.HI R4, RZ, 0x1f, R3 ;  /* 0x0000001fff047819 */ /* 0x000fe20000011403 */
[----:B-1----:R-:W-:-:S03]  /*6ff0*/  ULOP3.LUT UR4, UR5, 0x1, URZ, 0xc0, !UPT ;  /* 0x0000000105047892 */ /* 0x002fc6000f8ec03f */
[----:B------:R-:W-:Y:S01]  /*7000*/  LEA.HI R4, R4, R3, RZ, 0x6 ;  /* 0x0000000304047211 */ /* 0x000fe200078f30ff */
[----:B------:R-:W-:Y:S01]  /*7010*/  USHF.R.U32.HI UR34, URZ, 0x1, UR5 ;  /* 0x000000013f227899 */ /* 0x000fe20008011605 */
[----:B------:R-:W-:Y:S01]  /*7020*/  IMAD.MOV.U32 R3, RZ, RZ, 0x1 ;  /* 0x00000001ff037424 */ /* 0x000fe200078e00ff */
[----:B------:R-:W-:Y:S01]  /*7030*/  USHF.L.U32 UR15, UR5, 0x5, URZ ;  /* 0x00000005050f7899 */ /* 0x000fe2000800063f */
[----:B------:R-:W-:Y:S01]  /*7040*/  SHF.R.S32.HI R8, RZ, 0x6, R4 ;  /* 0x00000006ff087819 */ /* 0x000fe20000011404 */
[----:B------:R-:W-:Y:S02]  /*7050*/  USHF.L.U32 UR35, UR5, 0xb, URZ ;  /* 0x0000000b05237899 */ /* 0x000fe4000800063f */
[----:B------:R-:W-:Y:S02]  /*7060*/  ULOP3.LUT UR5, UR5, 0xfffffffe, URZ, 0xc0, !UPT ;  /* 0xfffffffe05057892 */ /* 0x000fe4000f8ec03f */
[----:B------:R-:W-:Y:S01]  /*7070*/  UISETP.GT.U32.AND UP0, UPT, UR4, 0xffff, UPT ;  /* 0x0000ffff0400788c */ /* 0x000fe2000bf04070 */
[----:B------:R-:W-:Y:S01]  /*7080*/  VIADD R9, R8, 0x1 ;  /* 0x0000000108097836 */ /* 0x000fe20000000000 */
[----:B------:R-:W-:-:S02]  /*7090*/  USHF.L.U32 UR22, UR7, UR5, URZ ;  /* 0x0000000507167299 */ /* 0x000fc4000800063f */
[----:B------:R-:W-:Y:S02]  /*70a0*/  ULOP3.LUT UR5, UR5, 0x1, URZ, 0xfc, !UPT ;  /* 0x0000000105057892 */ /* 0x000fe4000f8efc3f */
[----:B------:R-:W-:Y:S02]  /*70b0*/  USEL UR4, UR4, 0xffff, !UP0 ;  /* 0x0000ffff04047887 */ /* 0x000fe4000c000000 */
[----:B------:R-:W-:Y:S02]  /*70c0*/  USHF.L.U32 UR5, UR7, UR5, URZ ;  /* 0x0000000507057299 */ /* 0x000fe4000800063f */
[----:B------:R-:W-:Y:S02]  /*70d0*/  ULOP3.LUT UR4, UR4, 0xffff, URZ, 0xc0, !UPT ;  /* 0x0000ffff04047892 */ /* 0x000fe4000f8ec03f */
[----:B------:R-:W-:Y:S02]  /*70e0*/  ULOP3.LUT UR15, UR15, 0x20, URZ, 0xc0, !UPT ;  /* 0x000000200f0f7892 */ /* 0x000fe4000f8ec03f */
[----:B------:R-:W-:-:S02]  /*70f0*/  ULOP3.LUT UR22, UR22, UR5, URZ, 0xfc, !UPT ;  /* 0x0000000516167292 */ /* 0x000fc4000f8efc3f */
[----:B------:R-:W-:-:S12]  /*7100*/  USHF.L.U32 UR23, UR23, UR4, URZ ;  /* 0x0000000417177299 */ /* 0x000fd8000800063f */
.L_x_179:
[----:B------:R-:W-:-:S03]  /*7110*/  UMOV UR4, 0xffffffff ;  /* 0xffffffff00047882 */ /* 0x000fc60000000000 */
[----:B------:R-:W-:Y:S05]  /*7120*/  BRA.DIV UR4, `(.L_x_169) ;  /* 0x00000012044c7947 */ /* 0x000fea000b800000 */
[----:B------:R-:W-:-:S13]  /*7130*/  ELECT P6, URZ, PT ;  /* 0x00000000003f782f */ /* 0x000fda00038c0000 */
.L_x_193:
[----:B------:R-:W-:Y:S04]  /*7140*/  BSSY B1, `(.L_x_170) ;  /* 0x0000047000017945 */ /* 0x000fe80003800000 */
[----:B------:R-:W-:Y:S05]  /*7150*/  @!P6 BRA `(.L_x_171) ;  /* 0x000000040014e947 */ /* 0x000fea0003800000 */
[----:B------:R-:W0:Y:S02]  /*7160*/  LDC R4, c[0x0][0x28c] ;  /* 0x0000a300ff047b82 */ /* 0x000e240000000800 */
[----:B0-----:R-:W-:-:S13]  /*7170*/  ISETP.GE.AND P0, PT, R4, 0x1, PT ;  /* 0x000000010400780c */ /* 0x001fda0003f06270 */
[----:B------:R-:W-:Y:S05]  /*7180*/  @!P0 BRA `(.L_x_171) ;  /* 0x0000000400088947 */ /* 0x000fea0003800000 */
[----:B------:R-:W-:Y:S01]  /*7190*/  LEA R12, R12, UR34, 0x2 ;  /* 0x000000220c0c7c11 */ /* 0x000fe2000f8e10ff */
[----:B------:R-:W-:Y:S02]  /*71a0*/  IMAD.SHL.U32 R19, R19, 0x80, RZ ;  /* 0x0000008013137824 */ /* 0x000fe400078e00ff */
[----:B------:R-:W-:Y:S02]  /*71b0*/  IMAD.MOV.U32 R20, RZ, RZ, RZ ;  /* 0x000000ffff147224 */ /* 0x000fe400078e00ff */
[----:B------:R-:W-:Y:S02]  /*71c0*/  IMAD.U32 R22, RZ, RZ, UR15 ;  /* 0x0000000fff167e24 */ /* 0x000fe4000f8e00ff */
[----:B------:R-:W-:Y:S02]  /*71d0*/  IMAD.MOV.U32 R4, RZ, RZ, R9 ;  /* 0x000000ffff047224 */ /* 0x000fe400078e0009 */
[----:B------:R-:W-:Y:S02]  /*71e0*/  IMAD.MOV.U32 R5, RZ, RZ, R3 ;  /* 0x000000ffff057224 */ /* 0x000fe400078e0003 */
[----:B------:R-:W-:-:S02]  /*71f0*/  IMAD.MOV.U32 R6, RZ, RZ, R13 ;  /* 0x000000ffff067224 */ /* 0x000fc400078e000d */
[----:B------:R-:W-:Y:S02]  /*7200*/  IMAD.SHL.U32 R15, R12, 0x20, RZ ;  /* 0x000000200c0f7824 */ /* 0x000fe400078e00ff */
[----:B------:R-:W-:-:S07]  /*7210*/  VIADD R24, R19, 0x40 ;  /* 0x0000004013187836 */ /* 0x000fce0000000000 */
.L_x_174:
[----:B------:R-:W0:Y:S01]  /*7220*/  S2R R21, SR_CgaCtaId ;  /* 0x0000000000157919 */ /* 0x000e220000008800 */
[----:B------:R-:W-:Y:S02]  /*7230*/  MOV R12, 0x400 ;  /* 0x00000400000c7802 */ /* 0x000fe40000000f00 */
[----:B------:R-:W-:-:S13]  /*7240*/  ISETP.NE.AND P1, PT, R0, RZ, PT ;  /* 0x000000ff0000720c */ /* 0x000fda0003f25270 */
[----:B------:R-:W1:Y:S01]  /*7250*/  @!P1 LDC R14, c[0x0][0x500] ;  /* 0x00014000ff0e9b82 */ /* 0x000e620000000800 */
[----:B0-----:R-:W-:Y:S02]  /*7260*/  LEA R23, R21, R12, 0x18 ;  /* 0x0000000c15177211 */ /* 0x001fe400078ec0ff */
[----:B------:R-:W-:-:S03]  /*7270*/  SHF.L.U32 R12, R5, 0x1f, RZ ;  /* 0x0000001f050c7819 */ /* 0x000fc600000006ff */
[----:B------:R-:W-:-:S04]  /*7280*/  IMAD R21, R6, 0x8, R23 ;  /* 0x0000000806157824 */ /* 0x000fc800078e0217 */
[----:B------:R-:W0:Y:S02]  /*7290*/  SYNCS.PHASECHK.TRANS64.TRYWAIT P0, [R21+URZ+0x38], R12 ;  /* 0x0000380c150075a7 */ /* 0x000e24000800017f */
[----:B01----:R-:W-:Y:S05]  /*72a0*/  @!P0 BRA `(.L_x_172) ;  /* 0x00000010000c8947 */ /* 0x003fea0003800000 */
.L_x_194:
[----:B0-----:R-:W-:Y:S01]  /*72b0*/  PRMT R12, R10, 0x9910, RZ ;  /* 0x000099100a0c7816 */ /* 0x001fe200000000ff */
[----:B------:R0:W-:Y:S03]  /*72c0*/  @!P1 SYNCS.ARRIVE.TRANS64 RZ, [R21+URZ], R14 ;  /* 0x0000000e15ff99a7 */ /* 0x0001e6000800003f */
[----:B------:R-:W-:-:S13]  /*72d0*/  ISETP.NE.AND P0, PT, R12, 0x2, PT ;  /* 0x000000020c00780c */ /* 0x000fda0003f05270 */
[----:B0-----:R-:W-:Y:S05]  /*72e0*/  @P0 BRA `(.L_x_173) ;  /* 0x0000000000040947 */ /* 0x001fea0003800000 */
[----:B------:R-:W-:Y:S01]  /*72f0*/  BPT.TRAP 0x1 ;  /* 0x000000040000795c */ /* 0x000fe20000300000 */
.L_x_173:
[----:B------:R-:W-:Y:S01]  /*7300*/  R2UR UR8, R6 ;  /* 0x00000000060872ca */ /* 0x000fe200000e0000 */
[----:B------:R-:W-:Y:S01]  /*7310*/  VIADD R4, R4, 0xffffffff ;  /* 0xffffffff04047836 */ /* 0x000fe20000000000 */
[----:B------:R-:W-:Y:S01]  /*7320*/  R2UR UR10, R23 ;  /* 0x00000000170a72ca */ /* 0x000fe200000e0000 */
[----:B------:R-:W-:Y:S01]  /*7330*/  UIADD3 UR6, UP0, UR30, 0xf0, URZ ;  /* 0x000000f01e067890 */ /* 0x000fe2000ff1e03f */
[----:B------:R-:W-:Y:S01]  /*7340*/  R2UR UR25, R21 ;  /* 0x00000000151972ca */ /* 0x000fe200000e0000 */
[----:B------:R-:W-:Y:S01]  /*7350*/  UIADD3 UR32, UP1, UR30, 0x1f0, URZ ;  /* 0x000001f01e207890 */ /* 0x000fe2000ff3e03f */
[----:B------:R-:W-:Y:S01]  /*7360*/  R2UR UR28, R7 ;  /* 0x00000000071c72ca */ /* 0x000fe200000e0000 */
[----:B------:R-:W-:Y:S01]  /*7370*/  UIADD3.X UR7, URZ, UR31, URZ, UP0, !UPT ;  /* 0x0000001f3f077290 */ /* 0x000fe200087fe43f */
[----:B------:R-:W-:Y:S01]  /*7380*/  R2UR UR26, R20 ;  /* 0x00000000141a72ca */ /* 0x000fe200000e0000 */
[----:B------:R-:W-:Y:S01]  /*7390*/  UPRMT UR29, URZ, 0x5410, UR23 ;  /* 0x000054103f1d7896 */ /* 0x000fe20008000017 */
[----:B------:R-:W-:Y:S01]  /*73a0*/  R2UR UR19, R22 ;  /* 0x00000000161372ca */ /* 0x000fe200000e0000 */
[----:B------:R-:W-:Y:S01]  /*73b0*/  UIADD3.X UR33, URZ, UR31, URZ, UP1, !UPT ;  /* 0x0000001f3f217290 */ /* 0x000fe20008ffe43f */
[----:B------:R-:W-:Y:S01]  /*73c0*/  R2UR UR27, R15 ;  /* 0x000000000f1b72ca */ /* 0x000fe200000e0000 */
[----:B------:R-:W-:Y:S01]  /*73d0*/  USHF.L.U32 UR8, UR8, 0xd, URZ ;  /* 0x0000000d08087899 */ /* 0x000fe2000800063f */
[----:B------:R-:W-:Y:S01]  /*73e0*/  R2UR UR18, R19 ;  /* 0x00000000131272ca */ /* 0x000fe200000e0000 */
[----:B------:R-:W-:Y:S01]  /*73f0*/  UPRMT UR38, URZ, 0x5410, UR22 ;  /* 0x000054103f267896 */ /* 0x000fe20008000016 */
[----:B------:R-:W-:Y:S01]  /*7400*/  ISETP.GT.AND P1, PT, R4, 0x1, PT ;  /* 0x000000010400780c */ /* 0x000fe20003f24270 */
[----:B------:R-:W-:Y:S01]  /*7410*/  ULEA UR9, UR34, UR8, 0xb ;  /* 0x0000000822097291 */ /* 0x000fe2000f8e583f */
[----:B------:R-:W-:Y:S01]  /*7420*/  VIADD R6, R6, 0x1 ;  /* 0x0000000106067836 */ /* 0x000fe20000000000 */
[----:B------:R-:W-:Y:S01]  /*7430*/  ULOP3.LUT UR8, UR8, 0x800, UR35, 0xf8, !UPT ;  /* 0x0000080008087892 */ /* 0x000fe2000f8ef823 */
[----:B------:R-:W-:Y:S01]  /*7440*/  VIADD R22, R22, 0x40 ;  /* 0x0000004016167836 */ /* 0x000fe20000000000 */
[----:B------:R-:W-:Y:S01]  /*7450*/  ULEA UR9, UR9, UR10, 0x1 ;  /* 0x0000000a09097291 */ /* 0x000fe2000f8e083f */
[----:B------:R-:W-:Y:S01]  /*7460*/  VIADD R20, R20, 0x40 ;  /* 0x0000004014147836 */ /* 0x000fe20000000000 */
[----:B------:R-:W-:Y:S01]  /*7470*/  ULEA UR8, UR8, UR10, 0x1 ;  /* 0x0000000a08087291 */ /* 0x000fe2000f8e083f */
[----:B------:R-:W-:Y:S01]  /*7480*/  R2UR UR10, R24 ;  /* 0x00000000180a72ca */ /* 0x000fe200000e0000 */
[----:B------:R-:W-:Y:S01]  /*7490*/  UIADD3 UR24, UR9, 0x180, URZ ;  /* 0x0000018009187890 */ /* 0x000fe2000fffe03f */
[----:B------:R-:W-:Y:S01]  /*74a0*/  ISETP.NE.AND P0, PT, R6, 0x7, PT ;  /* 0x000000070600780c */ /* 0x000fe20003f05270 */
[----:B------:R-:W-:-:S02]  /*74b0*/  UIADD3 UR16, UR8, 0x1c180, URZ ;  /* 0x0001c18008107890 */ /* 0x000fc4000fffe03f */
[----:B------:R-:W-:Y:S01]  /*74c0*/  UIADD3 UR8, UR8, 0x1e180, URZ ;  /* 0x0001e18008087890 */ /* 0x000fe2000fffe03f */
[----:B------:R-:W-:Y:S01]  /*74d0*/  SEL R12, RZ, 0x1, P0 ;  /* 0x00000001ff0c7807 */ /* 0x000fe20000000000 */
[----:B------:R-:W-:Y:S01]  /*74e0*/  UMOV UR4, 0x0 ;  /* 0x0000000000047882 */ /* 0x000fe20000000000 */
[----:B------:R-:W-:Y:S01]  /*74f0*/  UMOV UR5, 0x10000000 ;  /* 0x1000000000057882 */ /* 0x000fe20000000000 */
[----:B------:R-:W-:Y:S01]  /*7500*/  UMOV UR17, UR25 ;  /* 0x0000001900117c82 */ /* 0x000fe20008000000 */
[----:B------:R-:W-:Y:S01]  /*7510*/  UMOV UR20, UR28 ;  /* 0x0000001c00147c82 */ /* 0x000fe20008000000 */
[----:B------:R-:W-:Y:S01]  /*7520*/  UMOV UR9, UR25 ;  /* 0x0000001900097c82 */ /* 0x000fe20008000000 */
[----:B------:R-:W-:Y:S01]  /*7530*/  UMOV UR11, UR19 ;  /* 0x00000013000b7c82 */ /* 0x000fe20008000000 */
[----:B------:R0:W-:Y:S01]  /*7540*/  UTMALDG.3D.MULTICAST [UR24], [UR6], UR29, desc[UR4] ;  /* 0x00000418060073b4 */ /* 0x0001e2000801181d */
[----:B------:R-:W-:Y:S01]  /*7550*/  UMOV UR12, UR28 ;  /* 0x0000001c000c7c82 */ /* 0x000fe20008000000 */
[----:B------:R-:W-:-:S02]  /*7560*/  LOP3.LUT R5, R5, R12, RZ, 0x3c, !PT ;  /* 0x0000000c05057212 */ /* 0x000fc400078e3cff */
[----:B------:R-:W-:Y:S01]  /*7570*/  SEL R6, R6, RZ, P0 ;  /* 0x000000ff06067207 */ /* 0x000fe20000000000 */
[----:B------:R0:W-:Y:S01]  /*7580*/  UTMALDG.3D.MULTICAST [UR16], [UR32], UR38, desc[UR4] ;  /* 0x00000410200073b4 */ /* 0x0001e20008011826 */
[----:B------:R0:W-:Y:S02]  /*7590*/  UTMALDG.3D.MULTICAST [UR8], [UR32], UR38, desc[UR4] ;  /* 0x00000408200073b4 */ /* 0x0001e40008011826 */
[----:B0-----:R-:W-:Y:S05]  /*75a0*/  @P1 BRA `(.L_x_174) ;  /* 0xfffffffc001c1947 */ /* 0x001fea000383ffff */
.L_x_171:
[----:B------:R-:W-:Y:S05]  /*75b0*/  BSYNC B1 ;  /* 0x0000000000017941 */ /* 0x000fea0003800000 */
.L_x_170:
[----:B------:R-:W-:Y:S01]  /*75c0*/  LOP3.LUT P1, RZ, R11, 0xff, RZ, 0xc0, !PT ;  /* 0x000000ff0bff7812 */ /* 0x000fe2000782c0ff */
[C---:B------:R-:W-:Y:S01]  /*75d0*/  IMAD.IADD R13, R8.reuse, 0x1, R13 ;  /* 0x00000001080d7824 */ /* 0x040fe200078e020d */
[----:B------:R-:W-:Y:S01]  /*75e0*/  ULDC.64 UR4, c[0x0][0x650] ;  /* 0x0001940000047ab9 */ /* 0x000fe20000000a00 */
[C---:B------:R-:W-:Y:S01]  /*75f0*/  ISETP.GE.U32.AND P2, PT, R8.reuse, 0x7, PT ;  /* 0x000000070800780c */ /* 0x040fe20003f46070 */
[----:B------:R-:W-:Y:S01]  /*7600*/  BSSY B1, `(.L_x_175) ;  /* 0x000006d000017945 */ /* 0x000fe20003800000 */
[C---:B------:R-:W-:Y:S01]  /*7610*/  IMAD.WIDE.U32 R4, R13.reuse, 0x24924925, RZ ;  /* 0x249249250d047825 */ /* 0x040fe200078e00ff */
[----:B------:R-:W-:Y:S02]  /*7620*/  ISETP.GT.U32.AND P0, PT, R13, 0x6, PT ;  /* 0x000000060d00780c */ /* 0x000fe40003f04070 */
[----:B------:R-:W-:Y:S01]  /*7630*/  PRMT R11, RZ, 0x7610, R11 ;  /* 0x00007610ff0b7816 */ /* 0x000fe2000000000b */
[----:B------:R-:W-:Y:S01]  /*7640*/  IMAD.MOV.U32 R12, RZ, RZ, -0x1 ;  /* 0xffffffffff0c7424 */ /* 0x000fe200078e00ff */
[----:B------:R-:W-:Y:S01]  /*7650*/  ISETP.LT.U32.AND P0, PT, R8, 0x7, P0 ;  /* 0x000000070800780c */ /* 0x000fe20000701070 */
[----:B------:R-:W-:-:S02]  /*7660*/  IMAD.MOV.U32 R19, RZ, RZ, -0x1 ;  /* 0xffffffffff137424 */ /* 0x000fc400078e00ff */
[----:B------:R-:W0:Y:S01]  /*7670*/  @P1 S2R R7, SR_CgaCtaId ;  /* 0x0000000000071919 */ /* 0x000e220000008800 */
[----:B------:R-:W-:Y:S02]  /*7680*/  SEL R4, RZ, 0x1, !P0 ;  /* 0x00000001ff047807 */ /* 0x000fe40004000000 */
[----:B------:R-:W-:Y:S02]  /*7690*/  IADD3 R16, P0, R16, UR36, RZ ;  /* 0x0000002410107c10 */ /* 0x000fe4000ff1e0ff */
[----:B------:R-:W-:Y:S02]  /*76a0*/  @P1 MOV R6, 0x400 ;  /* 0x0000040000061802 */ /* 0x000fe40000000f00 */
[----:B------:R-:W-:Y:S02]  /*76b0*/  IADD3.X R17, R17, UR42, RZ, P0, !PT ;  /* 0x0000002a11117c10 */ /* 0x000fe400087fe4ff */
[----:B------:R-:W-:Y:S02]  /*76c0*/  ISETP.GE.U32.AND P0, PT, R16, UR4, PT ;  /* 0x0000000410007c0c */ /* 0x000fe4000bf06070 */
[----:B------:R-:W-:-:S02]  /*76d0*/  LOP3.LUT R3, R3, R4, RZ, 0x3c, !PT ;  /* 0x0000000403037212 */ /* 0x000fc400078e3cff */
[----:B------:R-:W-:Y:S02]  /*76e0*/  ISETP.GE.U32.AND.EX P0, PT, R17, UR5, PT, P0 ;  /* 0x0000000511007c0c */ /* 0x000fe4000bf06100 */
[----:B0-----:R-:W-:Y:S01]  /*76f0*/  @P1 LEA R6, R7, R6, 0x18 ;  /* 0x0000000607061211 */ /* 0x001fe200078ec0ff */
[----:B------:R-:W-:-:S03]  /*7700*/  IMAD.IADD R7, R13, 0x1, -R5 ;  /* 0x000000010d077824 */ /* 0x000fc600078e0a05 */
[----:B------:R0:W-:Y:S02]  /*7710*/  @P1 SYNCS.ARRIVE.TRANS64.A1T0 RZ, [R6+URZ+0x88], RZ ;  /* 0x000088ff06ff19a7 */ /* 0x0001e4000810003f */
[----:B------:R-:W-:-:S04]  /*7720*/  LEA.HI R7, R7, R5, RZ, 0x1f ;  /* 0x0000000507077211 */ /* 0x000fc800078ff8ff */
[----:B------:R-:W-:Y:S01]  /*7730*/  SHF.R.U32.HI R4, RZ, 0x2, R7 ;  /* 0x00000002ff047819 */ /* 0x000fe20000011607 */
[----:B------:R-:W-:-:S03]  /*7740*/  IMAD.MOV.U32 R7, RZ, RZ, -0x1 ;  /* 0xffffffffff077424 */ /* 0x000fc600078e00ff */
[--C-:B------:R-:W-:Y:S01]  /*7750*/  @P2 LOP3.LUT R3, R3, 0x1, R4.reuse, 0x78, !PT ;  /* 0x0000000103032812 */ /* 0x100fe200078e7804 */
[----:B------:R-:W-:Y:S01]  /*7760*/  IMAD R13, R4, -0x7, R13 ;  /* 0xfffffff9040d7824 */ /* 0x000fe200078e020d */
[----:B------:R-:W-:Y:S01]  /*7770*/  PRMT R4, RZ, 0x7610, R4 ;  /* 0x00007610ff047816 */ /* 0x000fe20000000004 */
[----:B0-----:R-:W-:Y:S06]  /*7780*/  @P0 BRA `(.L_x_176) ;  /* 0x0000000400500947 */ /* 0x001fec0003800000 */
[----:B------:R-:W0:Y:S01]  /*7790*/  S2R R15, SR_CTAID.X ;  /* 0x00000000000f7919 */ /* 0x000e220000002500 */
[----:B------:R-:W-:Y:S01]  /*77a0*/  ULDC.64 UR4, c[0x0][0x628] ;  /* 0x00018a0000047ab9 */ /* 0x000fe20000000a00 */
[----:B------:R-:W1:Y:S01]  /*77b0*/  LDC R20, c[0x0][0x144] ;  /* 0x00005100ff147b82 */ /* 0x000e620000000800 */
[----:B------:R-:W-:Y:S01]  /*77c0*/  ISETP.NE.U32.AND P0, PT, RZ, UR4, PT ;  /* 0x00000004ff007c0c */ /* 0x000fe2000bf05070 */
[----:B------:R-:W2:Y:S01]  /*77d0*/  S2R R12, SR_CTAID.Y ;  /* 0x00000000000c7919 */ /* 0x000ea20000002600 */
[----:B------:R-:W-:Y:S01]  /*77e0*/  ULDC UR6, c[0x0][0x150] ;  /* 0x0000540000067ab9 */ /* 0x000fe20000000800 */
[----:B------:R-:W-:Y:S01]  /*77f0*/  ULDC UR7, c[0x0][0x630] ;  /* 0x00018c0000077ab9 */ /* 0x000fe20000000800 */
[----:B------:R-:W-:Y:S01]  /*7800*/  ISETP.NE.AND.EX P0, PT, RZ, UR5, PT, P0 ;  /* 0x00000005ff007c0c */ /* 0x000fe2000bf05300 */
[----:B------:R-:W-:Y:S01]  /*7810*/  IMAD.MOV.U32 R4, RZ, RZ, R16 ;  /* 0x000000ffff047224 */ /* 0x000fe200078e0010 */
[----:B0-----:R-:W-:-:S05]  /*7820*/  I2FP.F32.U32 R5, R15 ;  /* 0x0000000f00057245 */ /* 0x001fca0000201000 */
[----:B------:R-:W-:Y:S01]  /*7830*/  FMUL R21, R5, UR6 ;  /* 0x0000000605157c20 */ /* 0x000fe20008400000 */
[----:B------:R-:W-:-:S05]  /*7840*/  IMAD.MOV.U32 R5, RZ, RZ, R17 ;  /* 0x000000ffff057224 */ /* 0x000fca00078e0011 */
[----:B--2---:R-:W-:Y:S05]  /*7850*/  @!P0 BRA `(.L_x_177) ;  /* 0x0000000000288947 */ /* 0x004fea0003800000 */
[----:B------:R-:W-:Y:S02]  /*7860*/  ULDC UR6, c[0x0][0x634] ;  /* 0x00018d0000067ab9 */ /* 0x000fe40000000800 */
[----:B------:R-:W-:-:S05]  /*7870*/  IADD3 R5, P0, R16, UR6, RZ ;  /* 0x0000000610057c10 */ /* 0x000fca000ff1e0ff */
[----:B------:R-:W-:-:S04]  /*7880*/  IMAD.X R19, RZ, RZ, R17, P0 ;  /* 0x000000ffff137224 */ /* 0x000fc800000e0611 */
[----:B------:R-:W-:-:S04]  /*7890*/  IMAD.WIDE.U32 R6, R19, UR4, RZ ;  /* 0x0000000413067c25 */ /* 0x000fc8000f8e00ff */
[----:B------:R-:W-:-:S04]  /*78a0*/  IMAD.WIDE.U32 R6, P0, R5, UR5, R6 ;  /* 0x0000000505067c25 */ /* 0x000fc8000f800006 */
[----:B------:R-:W-:-:S04]  /*78b0*/  IMAD.WIDE.U32 R4, R5, UR4, RZ ;  /* 0x0000000405047c25 */ /* 0x000fc8000f8e00ff */
[----:B------:R-:W-:Y:S01]  /*78c0*/  IMAD.MOV.U32 R4, RZ, RZ, R7 ;  /* 0x000000ffff047224 */ /* 0x000fe200078e0007 */
[----:B------:R-:W-:Y:S01]  /*78d0*/  IADD3 RZ, P1, R5, R6, RZ ;  /* 0x0000000605ff7210 */ /* 0x000fe20007f3e0ff */
[----:B------:R-:W-:-:S04]  /*78e0*/  IMAD.X R5, RZ, RZ, RZ, P0 ;  /* 0x000000ffff057224 */ /* 0x000fc800000e06ff */
[----:B------:R-:W-:-:S08]  /*78f0*/  IMAD.WIDE.U32.X R4, R19, UR5, R4, P1 ;  /* 0x0000000513047c25 */ /* 0x000fd000088e0404 */
.L_x_177:
[--C-:B------:R-:W-:Y:S01]  /*7900*/  SHF.R.U64 R14, R4, UR7, R5.reuse ;  /* 0x00000007040e7c19 */ /* 0x100fe20008001205 */
[----:B------:R-:W0:Y:S01]  /*7910*/  F2I.U32.TRUNC.NTZ R21, R21 ;  /* 0x0000001500157305 */ /* 0x000e22000020f000 */
[----:B------:R-:W-:Y:S01]  /*7920*/  SHF.R.U32.HI R4, RZ, UR7, R5 ;  /* 0x00000007ff047c19 */ /* 0x000fe20008011605 */
[----:B------:R-:W-:Y:S01]  /*7930*/  ULDC.64 UR4, c[0x0][0x620] ;  /* 0x0001880000047ab9 */ /* 0x000fe20000000a00 */
[----:B------:R-:W-:Y:S01]  /*7940*/  IADD3 R7, P0, RZ, -R14, RZ ;  /* 0x8000000eff077210 */ /* 0x000fe20007f1e0ff */
[----:B------:R-:W-:-:S04]  /*7950*/  ULDC.64 UR6, c[0x0][0x640] ;  /* 0x0001900000067ab9 */ /* 0x000fc80000000a00 */
[----:B------:R-:W-:Y:S01]  /*7960*/  IMAD.X R4, RZ, RZ, ~R4, P0 ;  /* 0x000000ffff047224 */ /* 0x000fe200000e0e04 */
[----:B------:R-:W-:-:S03]  /*7970*/  ISETP.NE.U32.AND P0, PT, RZ, UR6, PT ;  /* 0x00000006ff007c0c */ /* 0x000fc6000bf05070 */
[----:B------:R-:W-:Y:S01]  /*7980*/  IMAD R6, R4, UR4, RZ ;  /* 0x0000000404067c24 */ /* 0x000fe2000f8e02ff */
[----:B------:R-:W-:Y:S01]  /*7990*/  ISETP.NE.AND.EX P0, PT, RZ, UR7, PT, P0 ;  /* 0x00000007ff007c0c */ /* 0x000fe2000bf05300 */
[----:B------:R-:W-:Y:S01]  /*79a0*/  IMAD.WIDE.U32 R4, R7, UR4, R16 ;  /* 0x0000000407047c25 */ /* 0x000fe2000f8e0010 */
[----:B------:R-:W-:-:S03]  /*79b0*/  ULDC UR4, c[0x0][0x618] ;  /* 0x0001860000047ab9 */ /* 0x000fc60000000800 */
[----:B------:R-:W-:Y:S01]  /*79c0*/  IMAD R7, R7, UR5, R6 ;  /* 0x0000000507077c24 */ /* 0x000fe2000f8e0206 */
[----:B------:R-:W-:Y:S01]  /*79d0*/  ULDC UR5, c[0x0][0x154] ;  /* 0x0000550000057ab9 */ /* 0x000fe20000000800 */
[----:B0-----:R-:W-:Y:S02]  /*79e0*/  IMAD.MOV R6, RZ, RZ, -R21 ;  /* 0x000000ffff067224 */ /* 0x001fe400078e0a15 */
[----:B------:R-:W0:Y:S01]  /*79f0*/  LDC R21, c[0x0][0x148] ;  /* 0x00005200ff157b82 */ /* 0x000e220000000800 */
[----:B------:R-:W-:Y:S02]  /*7a00*/  IMAD.IADD R5, R5, 0x1, R7 ;  /* 0x0000000105057824 */ /* 0x000fe400078e0207 */
[----:B-1----:R-:W-:Y:S01]  /*7a10*/  IMAD R15, R20, R6, R15 ;  /* 0x00000006140f7224 */ /* 0x002fe200078e020f */
[----:B------:R-:W-:Y:S02]  /*7a20*/  I2FP.F32.U32 R6, R12 ;  /* 0x0000000c00067245 */ /* 0x000fe40000201000 */
[----:B------:R-:W-:-:S02]  /*7a30*/  SHF.R.U64 R19, R4, UR4, R5 ;  /* 0x0000000404137c19 */ /* 0x000fc40008001205 */
[----:B------:R-:W-:Y:S01]  /*7a40*/  SHF.R.U32.HI R4, RZ, UR4, R5 ;  /* 0x00000004ff047c19 */ /* 0x000fe20008011605 */
[----:B------:R-:W-:Y:S01]  /*7a50*/  FMUL R6, R6, UR5 ;  /* 0x0000000506067c20 */ /* 0x000fe20008400000 */
[----:B------:R-:W-:Y:S02]  /*7a60*/  ULDC UR4, c[0x0][0x608] ;  /* 0x0001820000047ab9 */ /* 0x000fe40000000800 */
[--C-:B------:R-:W-:Y:S01]  /*7a70*/  SHF.R.U64 R22, R19, UR4, R4.reuse ;  /* 0x0000000413167c19 */ /* 0x100fe20008001204 */
[----:B------:R1:W2:Y:S01]  /*7a80*/  F2I.U32.TRUNC.NTZ R24, R6 ;  /* 0x0000000600187305 */ /* 0x0002a2000020f000 */
[----:B------:R-:W-:Y:S01]  /*7a90*/  SHF.R.U32.HI R5, RZ, UR4, R4 ;  /* 0x00000004ff057c19 */ /* 0x000fe20008011604 */
[----:B------:R-:W-:-:S03]  /*7aa0*/  ULDC UR4, c[0x0][0x658] ;  /* 0x0001960000047ab9 */ /* 0x000fc60000000800 */
[--C-:B------:R-:W-:Y:S02]  /*7ab0*/  SHF.R.U64 R20, R22, UR4, R5.reuse ;  /* 0x0000000416147c19 */ /* 0x100fe40008001205 */
[----:B------:R-:W-:-:S03]  /*7ac0*/  SHF.R.U32.HI R23, RZ, UR4, R5 ;  /* 0x00000004ff177c19 */ /* 0x000fc60008011605 */
[----:B------:R-:W-:Y:S02]  /*7ad0*/  IMAD.MOV.U32 R4, RZ, RZ, R20 ;  /* 0x000000ffff047224 */ /* 0x000fe400078e0014 */
[----:B------:R-:W-:Y:S01]  /*7ae0*/  IMAD.MOV.U32 R5, RZ, RZ, R23 ;  /* 0x000000ffff057224 */ /* 0x000fe200078e0017 */
[----:B-1----:R-:W-:Y:S06]  /*7af0*/  @!P0 BRA `(.L_x_178) ;  /* 0x0000000000288947 */ /* 0x002fec0003800000 */
        /* <DEDUP_REMOVED lines=10> */
.L_x_178:
[----:B------:R-:W-:Y:S01]  /*7ba0*/  ISETP.NE.AND P0, PT, R2, 0x1, PT ;  /* 0x000000010200780c */ /* 0x000fe20003f05270 */
[----:B------:R-:W-:Y:S01]  /*7bb0*/  ULDC UR4, c[0x0][0x648] ;  /* 0x0001920000047ab9 */ /* 0x000fe20000000800 */
[----:B------:R-:W-:Y:S01]  /*7bc0*/  LOP3.LUT R22, R22, UR21, RZ, 0xc0, !PT ;  /* 0x0000001516167c12 */ /* 0x000fe2000f8ec0ff */
[----:B--2---:R-:W-:Y:S01]  /*7bd0*/  IMAD.MOV R24, RZ, RZ, -R24 ;  /* 0x000000ffff187224 */ /* 0x004fe200078e0a18 */
[----:B------:R-:W-:Y:S01]  /*7be0*/  SHF.R.U64 R5, R4, UR4, R5 ;  /* 0x0000000404057c19 */ /* 0x000fe20008001205 */
[----:B------:R-:W-:Y:S01]  /*7bf0*/  ULDC UR4, c[0x0][0x638] ;  /* 0x00018e0000047ab9 */ /* 0x000fe20000000800 */
[----:B------:R-:W-:Y:S01]  /*7c00*/  LOP3.LUT R19, R19, UR13, RZ, 0xc0, !PT ;  /* 0x0000000d13137c12 */ /* 0x000fe2000f8ec0ff */
[----:B------:R-:W-:Y:S01]  /*7c10*/  ULDC UR5, c[0x0][0x610] ;  /* 0x0001840000057ab9 */ /* 0x000fe20000000800 */
[----:B------:R-:W-:Y:S02]  /*7c20*/  IMAD.MOV.U32 R4, RZ, RZ, 0x1 ;  /* 0x00000001ff047424 */ /* 0x000fe400078e00ff */
[----:B------:R-:W-:-:S02]  /*7c30*/  IMAD.MOV R7, RZ, RZ, -R5 ;  /* 0x000000ffff077224 */ /* 0x000fc400078e0a05 */
[----:B------:R-:W-:Y:S02]  /*7c40*/  IMAD R22, R5, UR14, R22 ;  /* 0x0000000e05167c24 */ /* 0x000fe4000f8e0216 */
[----:B0-----:R-:W-:Y:S02]  /*7c50*/  @P0 IMAD R15, R21, R24, R12 ;  /* 0x00000018150f0224 */ /* 0x001fe400078e020c */
[----:B------:R-:W-:Y:S01]  /*7c60*/  IMAD R20, R7, UR4, R20 ;  /* 0x0000000407147c24 */ /* 0x000fe2000f8e0214 */
[----:B------:R-:W-:Y:S01]  /*7c70*/  ULDC UR4, c[0x0][0x600] ;  /* 0x0001800000047ab9 */ /* 0x000fe20000000800 */
[----:B------:R-:W-:Y:S02]  /*7c80*/  IMAD R15, R22, UR5, R15 ;  /* 0x00000005160f7c24 */ /* 0x000fe4000f8e020f */
[----:B------:R-:W-:Y:S02]  /*7c90*/  IMAD R20, R20, UR4, R19 ;  /* 0x0000000414147c24 */ /* 0x000fe4000f8e0213 */
[----:B------:R-:W-:-:S03]  /*7ca0*/  IMAD.MOV.U32 R7, RZ, RZ, R14 ;  /* 0x000000ffff077224 */ /* 0x000fc600078e000e */
[----:B------:R-:W-:Y:S02]  /*7cb0*/  SEL R19, R20, R15, !P0 ;  /* 0x0000000f14137207 */ /* 0x000fe40004000000 */
[----:B------:R-:W-:-:S07]  /*7cc0*/  SEL R12, R15, R20, !P0 ;  /* 0x000000140f0c7207 */ /* 0x000fce0004000000 */
.L_x_176:
[----:B------:R-:W-:Y:S05]  /*7cd0*/  BSYNC B1 ;  /* 0x0000000000017941 */ /* 0x000fea0003800000 */
.L_x_175:
[----:B------:R-:W-:-:S13]  /*7ce0*/  LOP3.LUT P0, RZ, R4, 0xff, RZ, 0xc0, !PT ;  /* 0x000000ff04ff7812 */ /* 0x000fda000780c0ff */
[----:B------:R-:W-:Y:S05]  /*7cf0*/  @P0 BRA `(.L_x_179) ;  /* 0xfffffff400040947 */ /* 0x000fea000383ffff */
[----:B------:R-:W-:Y:S05]  /*7d00*/  BSYNC B0 ;  /* 0x0000000000007941 */ /* 0x000fea0003800000 */
.L_x_168:
[----:B------:R-:W-:-:S03]  /*7d10*/  UMOV UR4, 0xffffffff ;  /* 0xffffffff00047882 */ /* 0x000fc60000000000 */
[----:B------:R-:W-:Y:S05]  /*7d20*/  BRA.DIV UR4, `(.L_x_180) ;  /* 0x0000000604807947 */ /* 0x000fea000b800000 */
[----:B------:R-:W-:-:S13]  /*7d30*/  ELECT P6, URZ, PT ;  /* 0x00000000003f782f */ /* 0x000fda00038c0000 */
.L_x_197:
[----:B------:R-:W-:Y:S04]  /*7d40*/  BSSY B0, `(.L_x_181) ;  /* 0x0000046000007945 */ /* 0x000fe80003800000 */
[----:B------:R-:W-:Y:S05]  /*7d50*/  @!P6 BRA `(.L_x_182) ;  /* 0x000000040010e947 */ /* 0x000fea0003800000 */
[----:B------:R-:W-:-:S04]  /*7d60*/  LOP3.LUT R18, R18, 0x2, RZ, 0xfc, !PT ;  /* 0x0000000212127812 */ /* 0x000fc800078efcff */
[----:B------:R-:W-:-:S13]  /*7d70*/  ISETP.NE.AND P0, PT, R18, 0x3, PT ;  /* 0x000000031200780c */ /* 0x000fda0003f05270 */
[----:B------:R-:W-:Y:S05]  /*7d80*/  @!P0 BRA `(.L_x_183) ;  /* 0x0000000000048947 */ /* 0x000fea0003800000 */
[----:B------:R-:W-:Y:S01]  /*7d90*/  BPT.TRAP 0x1 ;  /* 0x000000040000795c */ /* 0x000fe20000300000 */
.L_x_183:
[----:B------:R-:W0:Y:S01]  /*7da0*/  S2R R5, SR_CgaCtaId ;  /* 0x0000000000057919 */ /* 0x000e220000008800 */
[----:B------:R-:W-:Y:S02]  /*7db0*/  MOV R0, 0x400 ;  /* 0x0000040000007802 */ /* 0x000fe40000000f00 */
[----:B------:R-:W-:Y:S02]  /*7dc0*/  SHF.L.U32 R4, R3, 0x1f, RZ ;  /* 0x0000001f03047819 */ /* 0x000fe400000006ff */
[----:B0-----:R-:W-:-:S05]  /*7dd0*/  LEA R0, R5, R0, 0x18 ;  /* 0x0000000005007211 */ /* 0x001fca00078ec0ff */
[----:B------:R-:W-:-:S04]  /*7de0*/  VIADD R0, R0, 0x38 ;  /* 0x0000003800007836 */ /* 0x000fc80000000000 */
[C---:B------:R-:W-:Y:S02]  /*7df0*/  IMAD R7, R13.reuse, 0x8, R0 ;  /* 0x000000080d077824 */ /* 0x040fe400078e0200 */
[----:B------:R-:W-:Y:S02]  /*7e00*/  VIADD R13, R13, 0x1 ;  /* 0x000000010d0d7836 */ /* 0x000fe40000000000 */
[----:B------:R-:W0:Y:S03]  /*7e10*/  SYNCS.PHASECHK.TRANS64.TRYWAIT P0, [R7+URZ], R4 ;  /* 0x00000004070075a7 */ /* 0x000e26000800017f */
[----:B------:R-:W-:-:S04]  /*7e20*/  ISETP.NE.AND P1, PT, R13, 0x7, PT ;  /* 0x000000070d00780c */ /* 0x000fc80003f25270 */
[----:B------:R-:W-:Y:S02]  /*7e30*/  SEL R2, RZ, 0x1, P1 ;  /* 0x00000001ff027807 */ /* 0x000fe40000800000 */
[----:B------:R-:W-:Y:S02]  /*7e40*/  SEL R13, R13, RZ, P1 ;  /* 0x000000ff0d0d7207 */ /* 0x000fe40000800000 */
[----:B------:R-:W-:-:S03]  /*7e50*/  LOP3.LUT R6, R3, R2, RZ, 0x3c, !PT ;  /* 0x0000000203067212 */ /* 0x000fc600078e3cff */
[----:B------:R-:W-:Y:S01]  /*7e60*/  IMAD R8, R13, 0x8, R0 ;  /* 0x000000080d087824 */ /* 0x000fe200078e0200 */
[----:B------:R-:W-:Y:S01]  /*7e70*/  SHF.L.U32 R5, R6, 0x1f, RZ ;  /* 0x0000001f06057819 */ /* 0x000fe200000006ff */
[----:B0-----:R-:W-:Y:S06]  /*7e80*/  @!P0 BRA `(.L_x_184) ;  /* 0x0000000400488947 */ /* 0x001fec0003800000 */
.L_x_198:
[----:B------:R-:W1:Y:S01]  /*7e90*/  SYNCS.PHASECHK.TRANS64.TRYWAIT P0, [R8+URZ], R5 ;  /* 0x00000005080075a7 */ /* 0x000e62000800017f */
[----:B------:R-:W-:-:S05]  /*7ea0*/  VIADD R2, R13, 0x1 ;  /* 0x000000010d027836 */ /* 0x000fca0000000000 */
[----:B------:R-:W-:-:S04]  /*7eb0*/  ISETP.NE.AND P1, PT, R2, 0x7, PT ;  /* 0x000000070200780c */ /* 0x000fc80003f25270 */
[----:B------:R-:W-:Y:S02]  /*7ec0*/  SEL R3, RZ, 0x1, P1 ;  /* 0x00000001ff037807 */ /* 0x000fe40000800000 */
[----:B0-----:R-:W-:Y:S02]  /*7ed0*/  SEL R7, R2, RZ, P1 ;  /* 0x000000ff02077207 */ /* 0x001fe40000800000 */
[----:B------:R-:W-:-:S03]  /*7ee0*/  LOP3.LUT R6, R6, R3, RZ, 0x3c, !PT ;  /* 0x0000000306067212 */ /* 0x000fc600078e3cff */
[----:B------:R-:W-:Y:S01]  /*7ef0*/  IMAD R9, R7, 0x8, R0 ;  /* 0x0000000807097824 */ /* 0x000fe200078e0200 */
[----:B------:R-:W-:Y:S01]  /*7f00*/  SHF.L.U32 R4, R6, 0x1f, RZ ;  /* 0x0000001f06047819 */ /* 0x000fe200000006ff */
[----:B-1----:R-:W-:Y:S06]  /*7f10*/  @!P0 BRA `(.L_x_185) ;  /* 0x0000000400388947 */ /* 0x002fec0003800000 */
.L_x_199:
[----:B------:R-:W1:Y:S01]  /*7f20*/  SYNCS.PHASECHK.TRANS64.TRYWAIT P0, [R9+URZ], R4 ;  /* 0x00000004090075a7 */ /* 0x000e62000800017f */
[----:B------:R-:W-:-:S05]  /*7f30*/  VIADD R2, R7, 0x1 ;  /* 0x0000000107027836 */ /* 0x000fca0000000000 */
[----:B------:R-:W-:-:S04]  /*7f40*/  ISETP.NE.AND P1, PT, R2, 0x7, PT ;  /* 0x000000070200780c */ /* 0x000fc80003f25270 */
[----:B------:R-:W-:Y:S02]  /*7f50*/  SEL R3, RZ, 0x1, P1 ;  /* 0x00000001ff037807 */ /* 0x000fe40000800000 */
[----:B------:R-:W-:Y:S02]  /*7f60*/  SEL R7, R2, RZ, P1 ;  /* 0x000000ff02077207 */ /* 0x000fe40000800000 */
[----:B------:R-:W-:-:S03]  /*7f70*/  LOP3.LUT R6, R6, R3, RZ, 0x3c, !PT ;  /* 0x0000000306067212 */ /* 0x000fc600078e3cff */
[----:B0-----:R-:W-:Y:S01]  /*7f80*/  IMAD R8, R7, 0x8, R0 ;  /* 0x0000000807087824 */ /* 0x001fe200078e0200 */
[----:B------:R-:W-:Y:S01]  /*7f90*/  SHF.L.U32 R5, R6, 0x1f, RZ ;  /* 0x0000001f06057819 */ /* 0x000fe200000006ff */
[----:B-1----:R-:W-:Y:S06]  /*7fa0*/  @!P0 BRA `(.L_x_186) ;  /* 0x0000000400288947 */ /* 0x002fec0003800000 */
.L_x_200:
        /* <DEDUP_REMOVED lines=9> */
.L_x_201:
[----:B------:R-:W1:Y:S01]  /*8040*/  SYNCS.PHASECHK.TRANS64.TRYWAIT P0, [R9+URZ], R4 ;  /* 0x00000004090075a7 */ /* 0x000e62000800017f */
[----:B------:R-:W-:-:S05]  /*8050*/  VIADD R2, R7, 0x1 ;  /* 0x0000000107027836 */ /* 0x000fca0000000000 */
[----:B------:R-:W-:-:S04]  /*8060*/  ISETP.NE.AND P1, PT, R2, 0x7, PT ;  /* 0x000000070200780c */ /* 0x000fc80003f25270 */
[----:B------:R-:W-:Y:S02]  /*8070*/  SEL R3, RZ, 0x1, P1 ;  /* 0x00000001ff037807 */ /* 0x000fe40000800000 */
[----:B------:R-:W-:Y:S02]  /*8080*/  SEL R7, R2, RZ, P1 ;  /* 0x000000ff02077207 */ /* 0x000fe40000800000 */
[----:B------:R-:W-:-:S03]  /*8090*/  LOP3.LUT R11, R6, R3, RZ, 0x3c, !PT ;  /* 0x00000003060b7212 */ /* 0x000fc600078e3cff */
[----:B------:R-:W-:Y:S01]  /*80a0*/  IMAD R6, R7, 0x8, R0 ;  /* 0x0000000807067824 */ /* 0x000fe200078e0200 */
[----:B0-----:R-:W-:Y:S01]  /*80b0*/  SHF.L.U32 R5, R11, 0x1f, RZ ;  /* 0x0000001f0b057819 */ /* 0x001fe200000006ff */
[----:B-1----:R-:W-:Y:S06]  /*80c0*/  @!P0 BRA `(.L_x_188) ;  /* 0x0000000400088947 */ /* 0x002fec0003800000 */
.L_x_202:
[----:B------:R-:W1:Y:S01]  /*80d0*/  SYNCS.PHASECHK.TRANS64.TRYWAIT P0, [R6+URZ], R5 ;  /* 0x00000005060075a7 */ /* 0x000e62000800017f */
[----:B------:R-:W-:-:S05]  /*80e0*/  VIADD R2, R7, 0x1 ;  /* 0x0000000107027836 */ /* 0x000fca0000000000 */
[----:B------:R-:W-:-:S04]  /*80f0*/  ISETP.NE.AND P1, PT, R2, 0x7, PT ;  /* 0x000000070200780c */ /* 0x000fc80003f25270 */
[----:B0-----:R-:W-:Y:S02]  /*8100*/  SEL R4, RZ, 0x1, P1 ;  /* 0x00000001ff047807 */ /* 0x001fe40000800000 */
[----:B------:R-:W-:Y:S02]  /*8110*/  SEL R3, R2, RZ, P1 ;  /* 0x000000ff02037207 */ /* 0x000fe40000800000 */
[----:B------:R-:W-:Y:S01]  /*8120*/  LOP3.LUT R4, R11, R4, RZ, 0x3c, !PT ;  /* 0x000000040b047212 */ /* 0x000fe200078e3cff */
[----:B-1----:R-:W-:Y:S06]  /*8130*/  @!P0 BRA `(.L_x_189) ;  /* 0x0000000400008947 */ /* 0x002fec0003800000 */
.L_x_203:
[----:B------:R-:W-:Y:S01]  /*8140*/  IMAD R3, R3, 0x8, R0 ;  /* 0x0000000803037824 */ /* 0x000fe200078e0200 */
[----:B------:R-:W-:-:S07]  /*8150*/  SHF.L.U32 R0, R4, 0x1f, RZ ;  /* 0x0000001f04007819 */ /* 0x000fce00000006ff */
.L_x_190:
[----:B-1----:R1:W2:Y:S02]  /*8160*/  SYNCS.PHASECHK.TRANS64.TRYWAIT P0, [R3+URZ], R0 ;  /* 0x00000000030075a7 */ /* 0x0022a4000800017f */
[----:B--2---:R-:W-:Y:S05]  /*8170*/  @!P0 NANOSLEEP.SYNCS 0x989680 ;  /* 0x009896800000895d */ /* 0x004fea0003900000 */
[----:B------:R-:W2:Y:S02]  /*8180*/  @!P0 SYNCS.PHASECHK.TRANS64 P0, [R3+URZ], R0 ;  /* 0x00000000030085a7 */ /* 0x000ea4000800007f */
[----:B--2---:R-:W-:Y:S05]  /*8190*/  @!P0 BRA `(.L_x_190) ;  /* 0xfffffffc00f08947 */ /* 0x004fea000383ffff */
.L_x_182:
[----:B------:R-:W-:Y:S05]  /*81a0*/  BSYNC B0 ;  /* 0x0000000000007941 */ /* 0x000fea0003800000 */
.L_x_181:
[----:B------:R-:W-:Y:S05]  /*81b0*/  EXIT ;  /* 0x000000000000794d */ /* 0x000fea0003800000 */
.L_x_21:
[----:B-1----:R1:W2:Y:S02]  /*81c0*/  SYNCS.PHASECHK.TRANS64.TRYWAIT P1, [R3+URZ], R0 ;  /* 0x00000000030075a7 */ /* 0x0022a4000802017f */
[----:B--2---:R-:W-:Y:S05]  /*81d0*/  @!P1 NANOSLEEP.SYNCS 0x989680 ;  /* 0x009896800000995d */ /* 0x004fea0003900000 */
[----:B------:R-:W2:Y:S02]  /*81e0*/  @!P1 SYNCS.PHASECHK.TRANS64 P1, [R3+URZ], R0 ;  /* 0x00000000030095a7 */ /* 0x000ea4000802007f */
[----:B--2---:R-:W-:Y:S05]  /*81f0*/  @!P1 BRA `(.L_x_21) ;  /* 0xfffffffc00f09947 */ /* 0x004fea000383ffff */
[----:B------:R-:W-:Y:S05]  /*8200*/  BRA `(.L_x_20) ;  /* 0xffffff9400807947 */ /* 0x000fea000383ffff */
.L_x_26:
[----:B-1----:R1:W2:Y:S02]  /*8210*/  SYNCS.PHASECHK.TRANS64.TRYWAIT P1, [R5+URZ], R4 ;  /* 0x00000004050075a7 */ /* 0x0022a4000802017f */
[----:B--2---:R-:W-:Y:S05]  /*8220*/  @!P1 NANOSLEEP.SYNCS 0x989680 ;  /* 0x009896800000995d */ /* 0x004fea0003900000 */
[----:B------:R-:W2:Y:S02]  /*8230*/  @!P1 SYNCS.PHASECHK.TRANS64 P1, [R5+URZ], R4 ;  /* 0x00000004050095a7 */ /* 0x000ea4000802007f */
[----:B--2---:R-:W-:Y:S05]  /*8240*/  @!P1 BRA `(.L_x_26) ;  /* 0xfffffffc00f09947 */ /* 0x004fea000383ffff */
[----:B------:R-:W-:Y:S05]  /*8250*/  BRA `(.L_x_25) ;  /* 0xffffff98005c7947 */ /* 0x000fea000383ffff */
.L_x_169:
[----:B------:R-:W-:Y:S01]  /*8260*/  BSSY B1, `(.L_x_191) ;  /* 0x0000006000017945 */ /* 0x000fe20003800000 */
[----:B------:R-:W-:-:S07]  /*8270*/  IMAD.MOV.U32 R15, RZ, RZ, -0x1 ;  /* 0xffffffffff0f7424 */ /* 0x000fce00078e00ff */
[----:B------:R-:W-:Y:S05]  /*8280*/  WARPSYNC.COLLECTIVE R15, `(.L_x_192) ;  /* 0x000000000f0c7348 */ /* 0x000fea0003c00000 */
[----:B------:R-:W-:Y:S02]  /*8290*/  ELECT P6, UR62, PT ;  /* 0x00000000003e782f */ /* 0x000fe400038c0000 */
[----:B------:R-:W-:Y:S01]  /*82a0*/  MOV R14, UR62 ;  /* 0x0000003e000e7c02 */ /* 0x000fe20008000f00 */
[----:B------:R-:W-:Y:S10]  /*82b0*/  ENDCOLLECTIVE ;  /* 0x000000000000791b */ /* 0x000ff40003800000 */
.L_x_192:
[----:B------:R-:W-:Y:S05]  /*82c0*/  BSYNC B1 ;  /* 0x0000000000017941 */ /* 0x000fea0003800000 */
.L_x_191:
[----:B------:R-:W-:Y:S05]  /*82d0*/  BRA `(.L_x_193) ;  /* 0xffffffec00987947 */ /* 0x000fea000383ffff */
.L_x_172:
[----:B0-----:R0:W1:Y:S02]  /*82e0*/  SYNCS.PHASECHK.TRANS64.TRYWAIT P0, [R21+URZ+0x38], R12 ;  /* 0x0000380c150075a7 */ /* 0x001064000800017f */
[----:B-1----:R-:W-:Y:S05]  /*82f0*/  @!P0 NANOSLEEP.SYNCS 0x989680 ;  /* 0x009896800000895d */ /* 0x002fea0003900000 */
[----:B------:R-:W1:Y:S02]  /*8300*/  @!P0 SYNCS.PHASECHK.TRANS64 P0, [R21+URZ+0x38], R12 ;  /* 0x0000380c150085a7 */ /* 0x000e64000800007f */
[----:B-1----:R-:W-:Y:S05]  /*8310*/  @!P0 BRA `(.L_x_172) ;  /* 0xfffffffc00f08947 */ /* 0x002fea000383ffff */
[----:B------:R-:W-:Y:S05]  /*8320*/  BRA `(.L_x_194) ;  /* 0xffffffec00e07947 */ /* 0x000fea000383ffff */
.L_x_180:
[----:B------:R-:W-:Y:S01]  /*8330*/  BSSY B0, `(.L_x_195) ;  /* 0x0000006000007945 */ /* 0x000fe20003800000 */
[----:B------:R-:W-:-:S07]  /*8340*/  IMAD.MOV.U32 R15, RZ, RZ, -0x1 ;  /* 0xffffffffff0f7424 */ /* 0x000fce00078e00ff */
[----:B------:R-:W-:Y:S05]  /*8350*/  WARPSYNC.COLLECTIVE R15, `(.L_x_196) ;  /* 0x000000000f0c7348 */ /* 0x000fea0003c00000 */
[----:B------:R-:W-:Y:S02]  /*8360*/  ELECT P6, UR62, PT ;  /* 0x00000000003e782f */ /* 0x000fe400038c0000 */
[----:B------:R-:W-:Y:S01]  /*8370*/  MOV R14, UR62 ;  /* 0x0000003e000e7c02 */ /* 0x000fe20008000f00 */
[----:B------:R-:W-:Y:S10]  /*8380*/  ENDCOLLECTIVE ;  /* 0x000000000000791b */ /* 0x000ff40003800000 */
.L_x_196:
[----:B------:R-:W-:Y:S05]  /*8390*/  BSYNC B0 ;  /* 0x0000000000007941 */ /* 0x000fea0003800000 */
.L_x_195:
[----:B------:R-:W-:Y:S05]  /*83a0*/  BRA `(.L_x_197) ;  /* 0xfffffff800647947 */ /* 0x000fea000383ffff */
.L_x_184:
[----:B0-----:R0:W1:Y:S02]  /*83b0*/  SYNCS.PHASECHK.TRANS64.TRYWAIT P0, [R7+URZ], R4 ;  /* 0x00000004070075a7 */ /* 0x001064000800017f */
[----:B-1----:R-:W-:Y:S05]  /*83c0*/  @!P0 NANOSLEEP.SYNCS 0x989680 ;  /* 0x009896800000895d */ /* 0x002fea0003900000 */
[----:B------:R-:W1:Y:S02]  /*83d0*/  @!P0 SYNCS.PHASECHK.TRANS64 P0, [R7+URZ], R4 ;  /* 0x00000004070085a7 */ /* 0x000e64000800007f */
[----:B-1----:R-:W-:Y:S05]  /*83e0*/  @!P0 BRA `(.L_x_184) ;  /* 0xfffffffc00f08947 */ /* 0x002fea000383ffff */
[----:B------:R-:W-:Y:S05]  /*83f0*/  BRA `(.L_x_198) ;  /* 0xfffffff800a47947 */ /* 0x000fea000383ffff */
.L_x_185:
[----:B0-----:R0:W1:Y:S02]  /*8400*/  SYNCS.PHASECHK.TRANS64.TRYWAIT P0, [R8+URZ], R5 ;  /* 0x00000005080075a7 */ /* 0x001064000800017f */
[----:B-1----:R-:W-:Y:S05]  /*8410*/  @!P0 NANOSLEEP.SYNCS 0x989680 ;  /* 0x009896800000895d */ /* 0x002fea0003900000 */
[----:B------:R-:W1:Y:S02]  /*8420*/  @!P0 SYNCS.PHASECHK.TRANS64 P0, [R8+URZ], R5 ;  /* 0x00000005080085a7 */ /* 0x000e64000800007f */
[----:B-1----:R-:W-:Y:S05]  /*8430*/  @!P0 BRA `(.L_x_185) ;  /* 0xfffffffc00f08947 */ /* 0x002fea000383ffff */
[----:B------:R-:W-:Y:S05]  /*8440*/  BRA `(.L_x_199) ;  /* 0xfffffff800b47947 */ /* 0x000fea000383ffff */
.L_x_186:
[----:B0-----:R0:W1:Y:S02]  /*8450*/  SYNCS.PHASECHK.TRANS64.TRYWAIT P0, [R9+URZ], R4 ;  /* 0x00000004090075a7 */ /* 0x001064000800017f */
[----:B-1----:R-:W-:Y:S05]  /*8460*/  @!P0 NANOSLEEP.SYNCS 0x989680 ;  /* 0x009896800000895d */ /* 0x002fea0003900000 */
[----:B------:R-:W1:Y:S02]  /*8470*/  @!P0 SYNCS.PHASECHK.TRANS64 P0, [R9+URZ], R4 ;  /* 0x00000004090085a7 */ /* 0x000e64000800007f */
[----:B-1----:R-:W-:Y:S05]  /*8480*/  @!P0 BRA `(.L_x_186) ;  /* 0xfffffffc00f08947 */ /* 0x002fea000383ffff */
[----:B------:R-:W-:Y:S05]  /*8490*/  BRA `(.L_x_200) ;  /* 0xfffffff800c47947 */ /* 0x000fea000383ffff */
.L_x_187:
[----:B0-----:R0:W1:Y:S02]  /*84a0*/  SYNCS.PHASECHK.TRANS64.TRYWAIT P0, [R8+URZ], R5 ;  /* 0x00000005080075a7 */ /* 0x001064000800017f */
[----:B-1----:R-:W-:Y:S05]  /*84b0*/  @!P0 NANOSLEEP.SYNCS 0x989680 ;  /* 0x009896800000895d */ /* 0x002fea0003900000 */
[----:B------:R-:W1:Y:S02]  /*84c0*/  @!P0 SYNCS.PHASECHK.TRANS64 P0, [R8+URZ], R5 ;  /* 0x00000005080085a7 */ /* 0x000e64000800007f */
[----:B-1----:R-:W-:Y:S05]  /*84d0*/  @!P0 BRA `(.L_x_187) ;  /* 0xfffffffc00f08947 */ /* 0x002fea000383ffff */
[----:B------:R-:W-:Y:S05]  /*84e0*/  BRA `(.L_x_201) ;  /* 0xfffffff800d47947 */ /* 0x000fea000383ffff */
.L_x_188:
[----:B0-----:R0:W1:Y:S02]  /*84f0*/  SYNCS.PHASECHK.TRANS64.TRYWAIT P0, [R9+URZ], R4 ;  /* 0x00000004090075a7 */ /* 0x001064000800017f */
[----:B-1----:R-:W-:Y:S05]  /*8500*/  @!P0 NANOSLEEP.SYNCS 0x989680 ;  /* 0x009896800000895d */ /* 0x002fea0003900000 */
[----:B------:R-:W1:Y:S02]  /*8510*/  @!P0 SYNCS.PHASECHK.TRANS64 P0, [R9+URZ], R4 ;  /* 0x00000004090085a7 */ /* 0x000e64000800007f */
[----:B-1----:R-:W-:Y:S05]  /*8520*/  @!P0 BRA `(.L_x_188) ;  /* 0xfffffffc00f08947 */ /* 0x002fea000383ffff */
[----:B------:R-:W-:Y:S05]  /*8530*/  BRA `(.L_x_202) ;  /* 0xfffffff800e47947 */ /* 0x000fea000383ffff */
.L_x_189:
[----:B0-----:R0:W1:Y:S02]  /*8540*/  SYNCS.PHASECHK.TRANS64.TRYWAIT P0, [R6+URZ], R5 ;  /* 0x00000005060075a7 */ /* 0x001064000800017f */
[----:B-1----:R-:W-:Y:S05]  /*8550*/  @!P0 NANOSLEEP.SYNCS 0x989680 ;  /* 0x009896800000895d */ /* 0x002fea0003900000 */
[----:B------:R-:W1:Y:S02]  /*8560*/  @!P0 SYNCS.PHASECHK.TRANS64 P0, [R6+URZ], R5 ;  /* 0x00000005060085a7 */ /* 0x000e64000800007f */
[----:B-1----:R-:W-:Y:S05]  /*8570*/  @!P0 BRA `(.L_x_189) ;  /* 0xfffffffc00f08947 */ /* 0x002fea000383ffff */
[----:B------:R-:W-:Y:S05]  /*8580*/  BRA `(.L_x_203) ;  /* 0xfffffff800ec7947 */ /* 0x000fea000383ffff */
.L_x_204:
[----:B------:R-:W-:-:S00]  /*8590*/  BRA `(.L_x_204) ;  /* 0xfffffffc00fc7947 */ /* 0x000fc0000383ffff */
[----:B------:R-:W-:-:S00]  /*85a0*/  NOP ;  /* 0x0000000000007918 */ /* 0x000fc00000000000 */
        /* <DEDUP_REMOVED lines=13> */
.L_x_205:


//--------------------- .nv.global.init           --------------------------
	.section	.nv.global.init,"aw",@progbits
.nv.global.init:
	.type		$str$22,@object
	.size		$str$22,($str$23 - $str$22)
$str$22:
        /*0000*/ 	.byte	0x6b, 0x5f, 0x74, 0x69, 0x6c, 0x65, 0x5f, 0x63, 0x6f, 0x75, 0x6e, 0x74, 0x20, 0x3e, 0x3d, 0x20
        /*0010*/ 	.byte	0x31, 0x00
	.type		$str$23,@object
	.size		$str$23,(__unnamed_1 - $str$23)
$str$23:
        /*0012*/ 	.byte	0x2f, 0x74, 0x6d, 0x70, 0x2f, 0x63, 0x75, 0x74, 0x6c, 0x61, 0x73, 0x73, 0x5f, 0x73, 0x77, 0x65
        /*0022*/ 	.byte	0x65, 0x70, 0x5f, 0x73, 0x72, 0x63, 0x2f, 0x69, 0x6e, 0x63, 0x6c, 0x75, 0x64, 0x65, 0x2f, 0x63
        /*0032*/ 	.byte	0x75, 0x74, 0x6c, 0x61, 0x73, 0x73, 0x2f, 0x67, 0x65, 0x6d, 0x6d, 0x2f, 0x63, 0x6f, 0x6c, 0x6c
        /*0042*/ 	.byte	0x65, 0x63, 0x74, 0x69, 0x76, 0x65, 0x2f, 0x73, 0x6d, 0x39, 0x30, 0x5f, 0x6d, 0x6d, 0x61, 0x5f
        /*0052*/ 	.byte	0x74, 0x6d, 0x61, 0x5f, 0x67, 0x6d, 0x6d, 0x61, 0x5f, 0x73, 0x73, 0x5f, 0x77, 0x61, 0x72, 0x70
        /*0062*/ 	.byte	0x73, 0x70, 0x65, 0x63, 0x69, 0x61, 0x6c, 0x69, 0x7a, 0x65, 0x64, 0x2e, 0x68, 0x70, 0x70, 0x00
	.type		__unnamed_1,@object
	.size		__unnamed_1,(.L_0 - __unnamed_1)
__unnamed_1:
        /*0072*/ 	.byte	0x76, 0x6f, 0x69, 0x64, 0x20, 0x63, 0x75, 0x74, 0x6c, 0x61, 0x73, 0x73, 0x3a, 0x3a, 0x67, 0x65
        /* <DEDUP_REMOVED lines=181> */
.L_0:


//--------------------- .nv.shared._ZN7cutlass13device_kernelINS_4gemm6kernel13GemmUniversalIN4cute5tupleIJiiiiEEENS1_10collective13CollectiveMmaINS1_34MainloopSm90TmaGmmaWarpSpecializedILi7ENS5_IJNS4_1CILi2EEENSA_ILi4EEENSA_ILi1EEEEEENS1_35KernelTmaWarpSpecializedCooperativeEEENS5_IJNSA_ILi128EEESH_NSA_ILi64EEEEEENS_6half_tENS5_IJlSD_lEEESK_NS5_IJSD_llEEENS4_8TiledMMAINS4_8MMA_AtomIJNS4_4SM904GMMA26MMA_64x128x16_F32F16F16_SSILNSQ_5MajorE0ELSS_1ELNSQ_7ScaleInE1ELST_1EEEEEENS4_6LayoutINS5_IJSB_SD_SD_EEENS5_IJSD_NSA_ILi0EEESY_EEEEENS5_IJNS4_10UnderscoreES11_S11_EEEEENS4_23SM90_TMA_LOAD_MULTICASTENS4_14ComposedLayoutINS4_7SwizzleILi3ELi4ELi3EEENS4_18smem_ptr_flag_bitsILi16EEENSW_INS5_IJNSA_ILi8EEESI_EEENS5_IJSI_SD_EEEEEEEvNS4_8identityES14_NS15_IS17_S19_NSW_INS5_IJSI_S1A_EEENS5_IJSD_SI_EEEEEEEvS1F_EENS_8epilogue10collective6detail29Sm90TmaWarpSpecializedAdapterINS1M_15DefaultEpilogueISK_SL_SL_NS1L_6thread17LinearCombinationISK_Li1EffLNS1Q_9ScaleType4KindE0ELNS_15FloatRoundStyleE2ESK_EENS1_15EpilogueDefaultEEEEEvvEEEEvNT_6ParamsE --------------------------
	.section	.nv.shared._ZN7cutlass13device_kernelINS_4gemm6kernel13GemmUniversalIN4cute5tupleIJiiiiEEENS1_10collective13CollectiveMmaINS1_34MainloopSm90TmaGmmaWarpSpecializedILi7ENS5_IJNS4_1CILi2EEENSA_ILi4EEENSA_ILi1EEEEEENS1_35KernelTmaWarpSpecializedCooperativeEEENS5_IJNSA_ILi128EEESH_NSA_ILi64EEEEEENS_6half_tENS5_IJlSD_lEEESK_NS5_IJSD_llEEENS4_8TiledMMAINS4_8MMA_AtomIJNS4_4SM904GMMA26MMA_64x128x16_F32F16F16_SSILNSQ_5MajorE0ELSS_1ELNSQ_7ScaleInE1ELST_1EEEEEENS4_6LayoutINS5_IJSB_SD_SD_EEENS5_IJSD_NSA_ILi0EEESY_EEEEENS5_IJNS4_10UnderscoreES11_S11_EEEEENS4_23SM90_TMA_LOAD_MULTICASTENS4_14ComposedLayoutINS4_7SwizzleILi3ELi4ELi3EEENS4_18smem_ptr_flag_bitsILi16EEENSW_INS5_IJNSA_ILi8EEESI_EEENS5_IJSI_SD_EEEEEEEvNS4_8identityES14_NS15_IS17_S19_NSW_INS5_IJSI_S1A_EEENS5_IJSD_SI_EEEEEEEvS1F_EENS_8epilogue10collective6detail29Sm90TmaWarpSpecializedAdapterINS1M_15DefaultEpilogueISK_SL_SL_NS1L_6thread17LinearCombinationISK_Li1EffLNS1Q_9ScaleType4KindE0ELNS_15FloatRoundStyleE2ESK_EENS1_15EpilogueDefaultEEEEEvvEEEEvNT_6ParamsE,"aw",@nobits
	.sectionflags	@""
	.align	16
	.zero		1024


//--------------------- .nv.shared.reserved.0     --------------------------
	.section	.nv.shared.reserved.0,"aw",@nobits
	.weak		__nv_reservedSMEM_offset_0_alias
	.size		__nv_reservedSMEM_offset_0_alias, 0, 0
	.other		__nv_reservedSMEM_offset_0_alias,@"STO_CUDA_RESERVED_SHARED STV_DEFAULT"
__nv_reservedSMEM_offset_0_alias:
	.zero		0


//--------------------- .nv.global                --------------------------
	.section	.nv.global,"aw",@nobits
.nv.global:
	.type		_ZN40_INTERNAL_e9e3e497_4_k_cu_725f05fc_249384cute1_E,@object
	.size		_ZN40_INTERNAL_e9e3e497_4_k_cu_725f05fc_249384cute1_E,(_ZN40_INTERNAL_e9e3e497_4_k_cu_725f05fc_249384cuda3std3__45__cpo6cbeginE - _ZN40_INTERNAL_e9e3e497_4_k_cu_725f05fc_249384cute1_E)
_ZN40_INTERNAL_e9e3e497_4_k_cu_725f05fc_249384cute1_E:
	.zero		1
	.type		_ZN40_INTERNAL_e9e3e497_4_k_cu_725f05fc_249384cuda3std3__45__cpo6cbeginE,@object
	.size		_ZN40_INTERNAL_e9e3e497_4_k_cu_725f05fc_249384cuda3std3__45__cpo6cbeginE,(_ZN40_INTERNAL_e9e3e497_4_k_cu_725f05fc_249384cuda3std3__48in_placeE - _ZN40_INTERNAL_e9e3e497_4_k_cu_725f05fc_249384cuda3std3__45__cpo6cbeginE)
_ZN40_INTERNAL_e9e3e497_4_k_cu_725f05fc_249384cuda3std3__45__cpo6cbeginE:
	.zero		1
	.type		_ZN40_INTERNAL_e9e3e497_4_k_cu_725f05fc_249384cuda3std3__48in_placeE,@object
	.size		_ZN40_INTERNAL_e9e3e497_4_k_cu_725f05fc_249384cuda3std3__48in_placeE,(_ZN40_INTERNAL_e9e3e497_4_k_cu_725f05fc_249384cuda3std6ranges3__45__cpo9iter_moveE - _ZN40_INTERNAL_e9e3e497_4_k_cu_725f05fc_249384cuda3std3__48in_placeE)
_ZN40_INTERNAL_e9e3e497_4_k_cu_725f05fc_249384cuda3std3__48in_placeE:
	.zero		1
	.type		_ZN40_INTERNAL_e9e3e497_4_k_cu_725f05fc_249384cuda3std6ranges3__45__cpo9iter_moveE,@object
	.size		_ZN40_INTERNAL_e9e3e497_4_k_cu_725f05fc_249384cuda3std6ranges3__45__cpo9iter_moveE,(_ZN40_INTERNAL_e9e3e497_4_k_cu_725f05fc_249384cuda3std3__45__cpo5beginE - _ZN40_INTERNAL_e9e3e497_4_k_cu_725f05fc_249384cuda3std6ranges3__45__cpo9iter_moveE)
_ZN40_INTERNAL_e9e3e497_4_k_cu_725f05fc_249384cuda3std6ranges3__45__cpo9iter_moveE:
	.zero		1
	.type		_ZN40_INTERNAL_e9e3e497_4_k_cu_725f05fc_249384cuda3std3__45__cpo5beginE,@object
	.size		_ZN40_INTERNAL_e9e3e497_4_k_cu_725f05fc_249384cuda3std3__45__cpo5beginE,(_ZN40_INTERNAL_e9e3e497_4_k_cu_725f05fc_249384cuda3std3__442_GLOBAL__N__e9e3e497_4_k_cu_725f05fc_249386ignoreE - _ZN40_INTERNAL_e9e3e497_4_k_cu_725f05fc_249384cuda3std3__45__cpo5beginE)
_ZN40_INTERNAL_e9e3e497_4_k_cu_725f05fc_249384cuda3std3__45__cpo5beginE:
	.zero		1
	.type		_ZN40_INTERNAL_e9e3e497_4_k_cu_725f05fc_249384cuda3std3__442_GLOBAL__N__e9e3e497_4_k_cu_725f05fc_249386ignoreE,@object
	.size		_ZN40_INTERNAL_e9e3e497_4_k_cu_725f05fc_249384cuda3std3__442_GLOBAL__N__e9e3e497_4_k_cu_725f05fc_249386ignoreE,(_ZN40_INTERNAL_e9e3e497_4_k_cu_725f05fc_249384cute7productE - _ZN40_INTERNAL_e9e3e497_4_k_cu_725f05fc_249384cuda3std3__442_GLOBAL__N__e9e3e497_4_k_cu_725f05fc_249386ignoreE)
_ZN40_INTERNAL_e9e3e497_4_k_cu_725f05fc_249384cuda3std3__442_GLOBAL__N__e9e3e497_4_k_cu_725f05fc_249386ignoreE:
	.zero		1
	.type		_ZN40_INTERNAL_e9e3e497_4_k_cu_725f05fc_249384cute7productE,@object
	.size		_ZN40_INTERNAL_e9e3e497_4_k_cu_725f05fc_249384cute7productE,(_ZN40_INTERNAL_e9e3e497_4_k_cu_725f05fc_249384cuda3std3__45__cpo3endE - _ZN40_INTERNAL_e9e3e497_4_k_cu_725f05fc_249384cute7productE)
_ZN40_INTERNAL_e9e3e497_4_k_cu_725f05fc_249384cute7productE:
	.zero		1
	.type		_ZN40_INTERNAL_e9e3e497_4_k_cu_725f05fc_249384cuda3std3__45__cpo3endE,@object
	.size		_ZN40_INTERNAL_e9e3e497_4_k_cu_725f05fc_249384cuda3std3__45__cpo3endE,(_ZN40_INTERNAL_e9e3e497_4_k_cu_725f05fc_249384cuda3std3__419piecewise_constructE - _ZN40_INTERNAL_e9e3e497_4_k_cu_725f05fc_249384cuda3std3__45__cpo3endE)
_ZN40_INTERNAL_e9e3e497_4_k_cu_725f05fc_249384cuda3std3__45__cpo3endE:
	.zero		1
	.type		_ZN40_INTERNAL_e9e3e497_4_k_cu_725f05fc_249384cuda3std3__419piecewise_constructE,@object
	.size		_ZN40_INTERNAL_e9e3e497_4_k_cu_725f05fc_249384cuda3std3__419piecewise_constructE,(_ZN40_INTERNAL_e9e3e497_4_k_cu_725f05fc_249384cuda3std3__45__cpo4cendE - _ZN40_INTERNAL_e9e3e497_4_k_cu_725f05fc_249384cuda3std3__419piecewise_constructE)
_ZN40_INTERNAL_e9e3e497_4_k_cu_725f05fc_249384cuda3std3__419piecewise_constructE:
	.zero		1
	.type		_ZN40_INTERNAL_e9e3e497_4_k_cu_725f05fc_249384cuda3std3__45__cpo4cendE,@object
	.size		_ZN40_INTERNAL_e9e3e497_4_k_cu_725f05fc_249384cuda3std3__45__cpo4cendE,(_ZN40_INTERNAL_e9e3e497_4_k_cu_725f05fc_249384cuda3std6ranges3__45__cpo4swapE - _ZN40_INTERNAL_e9e3e497_4_k_cu_725f05fc_249384cuda3std3__45__cpo4cendE)
_ZN40_INTERNAL_e9e3e497_4_k_cu_725f05fc_249384cuda3std3__45__cpo4cendE:
	.zero		1
	.type		_ZN40_INTERNAL_e9e3e497_4_k_cu_725f05fc_249384cuda3std6ranges3__45__cpo4swapE,@object
	.size		_ZN40_INTERNAL_e9e3e497_4_k_cu_725f05fc_249384cuda3std6ranges3__45__cpo4swapE,(.L_8 - _ZN40_INTERNAL_e9e3e497_4_k_cu_725f05fc_249384cuda3std6ranges3__45__cpo4swapE)
_ZN40_INTERNAL_e9e3e497_4_k_cu_725f05fc_249384cuda3std6ranges3__45__cpo4swapE:
	.zero		1
.L_8:


//--------------------- .nv.constant0._ZN7cutlass13device_kernelINS_4gemm6kernel13GemmUniversalIN4cute5tupleIJiiiiEEENS1_10collective13CollectiveMmaINS1_34MainloopSm90TmaGmmaWarpSpecializedILi7ENS5_IJNS4_1CILi2EEENSA_ILi4EEENSA_ILi1EEEEEENS1_35KernelTmaWarpSpecializedCooperativeEEENS5_IJNSA_ILi128EEESH_NSA_ILi64EEEEEENS_6half_tENS5_IJlSD_lEEESK_NS5_IJSD_llEEENS4_8TiledMMAINS4_8MMA_AtomIJNS4_4SM904GMMA26MMA_64x128x16_F32F16F16_SSILNSQ_5MajorE0ELSS_1ELNSQ_7ScaleInE1ELST_1EEEEEENS4_6LayoutINS5_IJSB_SD_SD_EEENS5_IJSD_NSA_ILi0EEESY_EEEEENS5_IJNS4_10UnderscoreES11_S11_EEEEENS4_23SM90_TMA_LOAD_MULTICASTENS4_14ComposedLayoutINS4_7SwizzleILi3ELi4ELi3EEENS4_18smem_ptr_flag_bitsILi16EEENSW_INS5_IJNSA_ILi8EEESI_EEENS5_IJSI_SD_EEEEEEEvNS4_8identityES14_NS15_IS17_S19_NSW_INS5_IJSI_S1A_EEENS5_IJSD_SI_EEEEEEEvS1F_EENS_8epilogue10collective6detail29Sm90TmaWarpSpecializedAdapterINS1M_15DefaultEpilogueISK_SL_SL_NS1L_6thread17LinearCombinationISK_Li1EffLNS1Q_9ScaleType4KindE0ELNS_15FloatRoundStyleE2ESK_EENS1_15EpilogueDefaultEEEEEvvEEEEvNT_6ParamsE --------------------------
	.section	.nv.constant0._ZN7cutlass13device_kernelINS_4gemm6kernel13GemmUniversalIN4cute5tupleIJiiiiEEENS1_10collective13CollectiveMmaINS1_34MainloopSm90TmaGmmaWarpSpecializedILi7ENS5_IJNS4_1CILi2EEENSA_ILi4EEENSA_ILi1EEEEEENS1_35KernelTmaWarpSpecializedCooperativeEEENS5_IJNSA_ILi128EEESH_NSA_ILi64EEEEEENS_6half_tENS5_IJlSD_lEEESK_NS5_IJSD_llEEENS4_8TiledMMAINS4_8MMA_AtomIJNS4_4SM904GMMA26MMA_64x128x16_F32F16F16_SSILNSQ_5MajorE0ELSS_1ELNSQ_7ScaleInE1ELST_1EEEEEENS4_6LayoutINS5_IJSB_SD_SD_EEENS5_IJSD_NSA_ILi0EEESY_EEEEENS5_IJNS4_10UnderscoreES11_S11_EEEEENS4_23SM90_TMA_LOAD_MULTICASTENS4_14ComposedLayoutINS4_7SwizzleILi3ELi4ELi3EEENS4_18smem_ptr_flag_bitsILi16EEENSW_INS5_IJNSA_ILi8EEESI_EEENS5_IJSI_SD_EEEEEEEvNS4_8identityES14_NS15_IS17_S19_NSW_INS5_IJSI_S1A_EEENS5_IJSD_SI_EEEEEEEvS1F_EENS_8epilogue10collective6detail29Sm90TmaWarpSpecializedAdapterINS1M_15DefaultEpilogueISK_SL_SL_NS1L_6thread17LinearCombinationISK_Li1EffLNS1Q_9ScaleType4KindE0ELNS_15FloatRoundStyleE2ESK_EENS1_15EpilogueDefaultEEEEEvvEEEEvNT_6ParamsE,"a",@progbits
	.sectionflags	@""
	.align	4
.nv.constant0._ZN7cutlass13device_kernelINS_4gemm6kernel13GemmUniversalIN4cute5tupleIJiiiiEEENS1_10collective13CollectiveMmaINS1_34MainloopSm90TmaGmmaWarpSpecializedILi7ENS5_IJNS4_1CILi2EEENSA_ILi4EEENSA_ILi1EEEEEENS1_35KernelTmaWarpSpecializedCooperativeEEENS5_IJNSA_ILi128EEESH_NSA_ILi64EEEEEENS_6half_tENS5_IJlSD_lEEESK_NS5_IJSD_llEEENS4_8TiledMMAINS4_8MMA_AtomIJNS4_4SM904GMMA26MMA_64x128x16_F32F16F16_SSILNSQ_5MajorE0ELSS_1ELNSQ_7ScaleInE1ELST_1EEEEEENS4_6LayoutINS5_IJSB_SD_SD_EEENS5_IJSD_NSA_ILi0EEESY_EEEEENS5_IJNS4_10UnderscoreES11_S11_EEEEENS4_23SM90_TMA_LOAD_MULTICASTENS4_14ComposedLayoutINS4_7SwizzleILi3ELi4ELi3EEENS4_18smem_ptr_flag_bitsILi16EEENSW_INS5_IJNSA_ILi8EEESI_EEENS5_IJSI_SD_EEEEEEEvNS4_8identityES14_NS15_IS17_S19_NSW_INS5_IJSI_S1A_EEENS5_IJSD_SI_EEEEEEEvS1F_EENS_8epilogue10collective6detail29Sm90TmaWarpSpecializedAdapterINS1M_15DefaultEpilogueISK_SL_SL_NS1L_6thread17LinearCombinationISK_Li1EffLNS1Q_9ScaleType4KindE0ELNS_15FloatRoundStyleE2ESK_EENS1_15EpilogueDefaultEEEEEvvEEEEvNT_6ParamsE:
	.zero		1664


//--------------------- SYMBOLS --------------------------

	.type		.nv.reservedSmem.offset0,@object
	.size		.nv.reservedSmem.offset0,0x4
	.type		__assertfail,@function
